def attn_fwd(
    Q,
    K,
    V,
    Out,
    Lse,
    sm_scale,
    stride_qz,
    stride_qh,
    stride_qm,
    stride_qk,
    stride_kz,
    stride_kh,
    stride_kn,
    stride_kk,
    stride_vz,
    stride_vh,
    stride_vn,
    stride_vk,
    stride_oz,
    stride_oh,
    stride_om,
    stride_ok,
    seqlen_q,
    seqlen_k,
    BLOCK_M: tl.constexpr,
    BLOCK_N: tl.constexpr,
    HEAD_DIM: tl.constexpr,
    CAUSAL: tl.constexpr,
):
    start_m = tl.program_id(0)
    off_hz = tl.program_id(1)
    q_off = off_hz * stride_qh
    k_off = off_hz * stride_kh
    v_off = off_hz * stride_vh
    offs_m = start_m * BLOCK_M + tl.arange(0, BLOCK_M)
    offs_d = tl.arange(0, HEAD_DIM)
    offs_n = tl.arange(0, BLOCK_N)
    q_ptrs = Q + q_off + offs_m[:, None] * stride_qm + offs_d[None, :] * stride_qk
    k_ptrs = K + k_off + offs_d[:, None] * stride_kk + offs_n[None, :] * stride_kn
    v_ptrs = V + v_off + offs_n[:, None] * stride_vn + offs_d[None, :] * stride_vk
    m_i = tl.full([BLOCK_M], float("-inf"), dtype=tl.float32)
    l_i = tl.zeros([BLOCK_M], dtype=tl.float32) + 1.0
    acc = tl.zeros([BLOCK_M, HEAD_DIM], dtype=tl.float32)
    q = tl.load(q_ptrs)
    acc, l_i, m_i = _attn_fwd_inner(
        acc,
        l_i,
        m_i,
        q,
        k_ptrs,
        v_ptrs,
        sm_scale,
        stride_kn,
        stride_vn,
        start_m,
        seqlen_k,
        BLOCK_M,
        BLOCK_N,
        HEAD_DIM,
        CAUSAL,
    )
    acc = acc / l_i[:, None]
    lse = m_i + tl.math.log2(l_i) / 1.4426950408889634
    o_ptrs = (
        Out
        + off_hz * stride_oh
        + offs_m[:, None] * stride_om
        + offs_d[None, :] * stride_ok
    )
    tl.store(o_ptrs, acc.to(Out.dtype.element_ty))
    tl.store(Lse + off_hz * seqlen_q + offs_m, lse)

# config = {"BLOCK_M": 256, "BLOCK_N": 64, "HEAD_DIM": 32, "arch": "sm_90", "causal": false, "dtype": "fp8e4m3", "num_stages": 2, "num_warps": 8}
# arch = sm_90


// ===== COMPILED SASS (sm_90a) =====

	.target	sm_90a

	.elftype	@"ET_EXEC"


//--------------------- .note.nv.tkinfo           --------------------------
	.section	.note.nv.tkinfo,"",@"SHT_NOTE"
	.sectionflags	@"SHF_NOTE_NV_TKINFO"
	.tkinfo
        /*0018*/ 	.word	0x00000002
        /*0030*/ 	.string	""
        /*0030*/ 	.string	"ptxas"
        /*0030*/ 	.string	"Cuda compilation tools, release 13.0, V13.0.88"
        /*0030*/ 	.string	"Build cuda_13.0.r13.0/compiler.36424714_0"
        /*0030*/ 	.string	"-v  -suppress-debug-info  -lineinfo  -arch sm_90a "



//--------------------- .note.nv.cuinfo           --------------------------
	.section	.note.nv.cuinfo,"",@"SHT_NOTE"
	.sectionflags	@"SHF_NOTE_NV_CUINFO"
        /*0018*/ 	.short	0x0002
        /*001a*/ 	.short	0x005a
        /*001c*/ 	.short	0x0082
	.zero		2


//--------------------- .nv.info                  --------------------------
	.section	.nv.info,"",@"SHT_CUDA_INFO"
	.align	4


	//----- nvinfo : EIATTR_REGCOUNT
	.align		4
        /*0000*/ 	.byte	0x04, 0x2f
        /*0002*/ 	.short	(.L_2 - .L_1)
	.align		4
.L_1:
        /*0004*/ 	.word	index@(attn_fwd)
        /*0008*/ 	.word	0x000000ac


	//----- nvinfo : EIATTR_FRAME_SIZE
	.align		4
.L_2:
        /*000c*/ 	.byte	0x04, 0x11
        /*000e*/ 	.short	(.L_4 - .L_3)
	.align		4
.L_3:
        /*0010*/ 	.word	index@(attn_fwd)
        /*0014*/ 	.word	0x00000000


	//----- nvinfo : EIATTR_MIN_STACK_SIZE
	.align		4
.L_4:
        /*0018*/ 	.byte	0x04, 0x12
        /*001a*/ 	.short	(.L_6 - .L_5)
	.align		4
.L_5:
        /*001c*/ 	.word	index@(attn_fwd)
        /*0020*/ 	.word	0x00000000
.L_6:


//--------------------- .nv.compat                --------------------------
	.section	.nv.compat,"",@"SHT_CUDA_COMPAT_INFO"
	.align	4
        /*0000*/ 	.byte	0x02, 0x09, 0x01, 0x00, 0x02, 0x02, 0x04, 0x00, 0x02, 0x05, 0x05, 0x00, 0x03, 0x07, 0x01, 0x01
        /*0010*/ 	.byte	0x02, 0x03, 0x00, 0x00, 0x02, 0x06, 0x01, 0x00, 0x04, 0x0b, 0x08, 0x00, 0x00, 0x00, 0x00, 0x00
        /*0020*/ 	.byte	0x00, 0x00, 0x00, 0x00


//--------------------- .nv.info.attn_fwd         --------------------------
	.section	.nv.info.attn_fwd,"",@"SHT_CUDA_INFO"
	.sectionflags	@""
	.align	4


	//----- nvinfo : EIATTR_CUDA_API_VERSION
	.align		4
        /*0000*/ 	.byte	0x04, 0x37
        /*0002*/ 	.short	(.L_8 - .L_7)
.L_7:
        /*0004*/ 	.word	0x00000082


	//----- nvinfo : EIATTR_KPARAM_INFO
	.align		4
.L_8:
        /*0008*/ 	.byte	0x04, 0x17
        /*000a*/ 	.short	(.L_10 - .L_9)
.L_9:
        /*000c*/ 	.word	0x00000000
        /*0010*/ 	.short	0x0019
        /*0012*/ 	.short	0x0080
        /*0014*/ 	.byte	0x00, 0xf4, 0x21, 0x00


	//----- nvinfo : EIATTR_KPARAM_INFO
	.align		4
.L_10:
        /*0018*/ 	.byte	0x04, 0x17
        /*001a*/ 	.short	(.L_12 - .L_11)
.L_11:
        /*001c*/ 	.word	0x00000000
        /*0020*/ 	.short	0x0018
        /*0022*/ 	.short	0x0078
        /*0024*/ 	.byte	0x00, 0xf4, 0x21, 0x00


	//----- nvinfo : EIATTR_KPARAM_INFO
	.align		4
.L_12:
        /*0028*/ 	.byte	0x04, 0x17
        /*002a*/ 	.short	(.L_14 - .L_13)
.L_13:
        /*002c*/ 	.word	0x00000000
        /*0030*/ 	.short	0x0017
        /*0032*/ 	.short	0x0070
        /*0034*/ 	.byte	0x00, 0xf0, 0x11, 0x00


	//----- nvinfo : EIATTR_KPARAM_INFO
	.align		4
.L_14:
        /*0038*/ 	.byte	0x04, 0x17
        /*003a*/ 	.short	(.L_16 - .L_15)
.L_15:
        /*003c*/ 	.word	0x00000000
        /*0040*/ 	.short	0x0016
        /*0042*/ 	.short	0x006c
        /*0044*/ 	.byte	0x00, 0xf0, 0x11, 0x00


	//----- nvinfo : EIATTR_KPARAM_INFO
	.align		4
.L_16:
        /*0048*/ 	.byte	0x04, 0x17
        /*004a*/ 	.short	(.L_18 - .L_17)
.L_17:
        /*004c*/ 	.word	0x00000000
        /*0050*/ 	.short	0x0015
        /*0052*/ 	.short	0x0068
        /*0054*/ 	.byte	0x00, 0xf0, 0x11, 0x00


	//----- nvinfo : EIATTR_KPARAM_INFO
	.align		4
.L_18:
        /*0058*/ 	.byte	0x04, 0x17
        /*005a*/ 	.short	(.L_20 - .L_19)
.L_19:
        /*005c*/ 	.word	0x00000000
        /*0060*/ 	.short	0x0014
        /*0062*/ 	.short	0x0064
        /*0064*/ 	.byte	0x00, 0xf0, 0x11, 0x00


	//----- nvinfo : EIATTR_KPARAM_INFO
	.align		4
.L_20:
        /*0068*/ 	.byte	0x04, 0x17
        /*006a*/ 	.short	(.L_22 - .L_21)
.L_21:
        /*006c*/ 	.word	0x00000000
        /*0070*/ 	.short	0x0013
        /*0072*/ 	.short	0x0060
        /*0074*/ 	.byte	0x00, 0xf0, 0x11, 0x00


	//----- nvinfo : EIATTR_KPARAM_INFO
	.align		4
.L_22:
        /*0078*/ 	.byte	0x04, 0x17
        /*007a*/ 	.short	(.L_24 - .L_23)
.L_23:
        /*007c*/ 	.word	0x00000000
        /*0080*/ 	.short	0x0012
        /*0082*/ 	.short	0x005c
        /*0084*/ 	.byte	0x00, 0xf0, 0x11, 0x00


	//----- nvinfo : EIATTR_KPARAM_INFO
	.align		4
.L_24:
        /*0088*/ 	.byte	0x04, 0x17
        /*008a*/ 	.short	(.L_26 - .L_25)
.L_25:
        /*008c*/ 	.word	0x00000000
        /*0090*/ 	.short	0x0011
        /*0092*/ 	.short	0x0058
        /*0094*/ 	.byte	0x00, 0xf0, 0x11, 0x00


	//----- nvinfo : EIATTR_KPARAM_INFO
	.align		4
.L_26:
        /*0098*/ 	.byte	0x04, 0x17
        /*009a*/ 	.short	(.L_28 - .L_27)
.L_27:
        /*009c*/ 	.word	0x00000000
        /*00a0*/ 	.short	0x0010
        /*00a2*/ 	.short	0x0054
        /*00a4*/ 	.byte	0x00, 0xf0, 0x11, 0x00


	//----- nvinfo : EIATTR_KPARAM_INFO
	.align		4
.L_28:
        /*00a8*/ 	.byte	0x04, 0x17
        /*00aa*/ 	.short	(.L_30 - .L_29)
.L_29:
        /*00ac*/ 	.word	0x00000000
        /*00b0*/ 	.short	0x000f
        /*00b2*/ 	.short	0x0050
        /*00b4*/ 	.byte	0x00, 0xf0, 0x11, 0x00


	//----- nvinfo : EIATTR_KPARAM_INFO
	.align		4
.L_30:
        /*00b8*/ 	.byte	0x04, 0x17
        /*00ba*/ 	.short	(.L_32 - .L_31)
.L_31:
        /*00bc*/ 	.word	0x00000000
        /*00c0*/ 	.short	0x000e
        /*00c2*/ 	.short	0x004c
        /*00c4*/ 	.byte	0x00, 0xf0, 0x11, 0x00


	//----- nvinfo : EIATTR_KPARAM_INFO
	.align		4
.L_32:
        /*00c8*/ 	.byte	0x04, 0x17
        /*00ca*/ 	.short	(.L_34 - .L_33)
.L_33:
        /*00cc*/ 	.word	0x00000000
        /*00d0*/ 	.short	0x000d
        /*00d2*/ 	.short	0x0048
        /*00d4*/ 	.byte	0x00, 0xf0, 0x11, 0x00


	//----- nvinfo : EIATTR_KPARAM_INFO
	.align		4
.L_34:
        /*00d8*/ 	.byte	0x04, 0x17
        /*00da*/ 	.short	(.L_36 - .L_35)
.L_35:
        /*00dc*/ 	.word	0x00000000
        /*00e0*/ 	.short	0x000c
        /*00e2*/ 	.short	0x0044
        /*00e4*/ 	.byte	0x00, 0xf0, 0x11, 0x00


	//----- nvinfo : EIATTR_KPARAM_INFO
	.align		4
.L_36:
        /*00e8*/ 	.byte	0x04, 0x17
        /*00ea*/ 	.short	(.L_38 - .L_37)
.L_37:
        /*00ec*/ 	.word	0x00000000
        /*00f0*/ 	.short	0x000b
        /*00f2*/ 	.short	0x0040
        /*00f4*/ 	.byte	0x00, 0xf0, 0x11, 0x00


	//----- nvinfo : EIATTR_KPARAM_INFO
	.align		4
.L_38:
        /*00f8*/ 	.byte	0x04, 0x17
        /*00fa*/ 	.short	(.L_40 - .L_39)
.L_39:
        /*00fc*/ 	.word	0x00000000
        /*0100*/ 	.short	0x000a
        /*0102*/ 	.short	0x003c
        /*0104*/ 	.byte	0x00, 0xf0, 0x11, 0x00


	//----- nvinfo : EIATTR_KPARAM_INFO
	.align		4
.L_40:
        /*0108*/ 	.byte	0x04, 0x17
        /*010a*/ 	.short	(.L_42 - .L_41)
.L_41:
        /*010c*/ 	.word	0x00000000
        /*0110*/ 	.short	0x0009
        /*0112*/ 	.short	0x0038
        /*0114*/ 	.byte	0x00, 0xf0, 0x11, 0x00


	//----- nvinfo : EIATTR_KPARAM_INFO
	.align		4
.L_42:
        /*0118*/ 	.byte	0x04, 0x17
        /*011a*/ 	.short	(.L_44 - .L_43)
.L_43:
        /*011c*/ 	.word	0x00000000
        /*0120*/ 	.short	0x0008
        /*0122*/ 	.short	0x0034
        /*0124*/ 	.byte	0x00, 0xf0, 0x11, 0x00


	//----- nvinfo : EIATTR_KPARAM_INFO
	.align		4
.L_44:
        /*0128*/ 	.byte	0x04, 0x17
        /*012a*/ 	.short	(.L_46 - .L_45)
.L_45:
        /*012c*/ 	.word	0x00000000
        /*0130*/ 	.short	0x0007
        /*0132*/ 	.short	0x0030
        /*0134*/ 	.byte	0x00, 0xf0, 0x11, 0x00


	//----- nvinfo : EIATTR_KPARAM_INFO
	.align		4
.L_46:
        /*0138*/ 	.byte	0x04, 0x17
        /*013a*/ 	.short	(.L_48 - .L_47)
.L_47:
        /*013c*/ 	.word	0x00000000
        /*0140*/ 	.short	0x0006
        /*0142*/ 	.short	0x002c
        /*0144*/ 	.byte	0x00, 0xf0, 0x11, 0x00


	//----- nvinfo : EIATTR_KPARAM_INFO
	.align		4
.L_48:
        /*0148*/ 	.byte	0x04, 0x17
        /*014a*/ 	.short	(.L_50 - .L_49)
.L_49:
        /*014c*/ 	.word	0x00000000
        /*0150*/ 	.short	0x0005
        /*0152*/ 	.short	0x0028
        /*0154*/ 	.byte	0x00, 0xf0, 0x11, 0x00


	//----- nvinfo : EIATTR_KPARAM_INFO
	.align		4
.L_50:
        /*0158*/ 	.byte	0x04, 0x17
        /*015a*/ 	.short	(.L_52 - .L_51)
.L_51:
        /*015c*/ 	.word	0x00000000
        /*0160*/ 	.short	0x0004
        /*0162*/ 	.short	0x0020
        /*0164*/ 	.byte	0x00, 0xf4, 0x21, 0x00


	//----- nvinfo : EIATTR_KPARAM_INFO
	.align		4
.L_52:
        /*0168*/ 	.byte	0x04, 0x17
        /*016a*/ 	.short	(.L_54 - .L_53)
.L_53:
        /*016c*/ 	.word	0x00000000
        /*0170*/ 	.short	0x0003
        /*0172*/ 	.short	0x0018
        /*0174*/ 	.byte	0x00, 0xf4, 0x21, 0x00


	//----- nvinfo : EIATTR_KPARAM_INFO
	.align		4
.L_54:
        /*0178*/ 	.byte	0x04, 0x17
        /*017a*/ 	.short	(.L_56 - .L_55)
.L_55:
        /*017c*/ 	.word	0x00000000
        /*0180*/ 	.short	0x0002
        /*0182*/ 	.short	0x0010
        /*0184*/ 	.byte	0x00, 0xf4, 0x21, 0x00


	//----- nvinfo : EIATTR_KPARAM_INFO
	.align		4
.L_56:
        /*0188*/ 	.byte	0x04, 0x17
        /*018a*/ 	.short	(.L_58 - .L_57)
.L_57:
        /*018c*/ 	.word	0x00000000
        /*0190*/ 	.short	0x0001
        /*0192*/ 	.short	0x0008
        /*0194*/ 	.byte	0x00, 0xf4, 0x21, 0x00


	//----- nvinfo : EIATTR_KPARAM_INFO
	.align		4
.L_58:
        /*0198*/ 	.byte	0x04, 0x17
        /*019a*/ 	.short	(.L_60 - .L_59)
.L_59:
        /*019c*/ 	.word	0x00000000
        /*01a0*/ 	.short	0x0000
        /*01a2*/ 	.short	0x0000
        /*01a4*/ 	.byte	0x00, 0xf4, 0x21, 0x00


	//----- nvinfo : EIATTR_SPARSE_MMA_MASK
	.align		4
.L_60:
        /*01a8*/ 	.byte	0x03, 0x50
        /*01aa*/ 	.short	0x0000


	//----- nvinfo : EIATTR_MAXREG_COUNT
	.align		4
        /*01ac*/ 	.byte	0x03, 0x1b
        /*01ae*/ 	.short	0x00ff


	//----- nvinfo : EIATTR_NUM_BARRIERS
	.align		4
        /*01b0*/ 	.byte	0x02, 0x4c
        /*01b2*/ 	.byte	0x01
	.zero		1


	//----- nvinfo : EIATTR_MERCURY_ISA_VERSION
	.align		4
        /*01b4*/ 	.byte	0x03, 0x5f
        /*01b6*/ 	.short	0x0101


	//----- nvinfo : EIATTR_COOP_GROUP_MASK_REGIDS
	.align		4
        /*01b8*/ 	.byte	0x04, 0x29
        /*01ba*/ 	.short	(.L_62 - .L_61)


	//   ....[0]....
.L_61:
        /*01bc*/ 	.word	0xffffffff


	//   ....[1]....
        /*01c0*/ 	.word	0xffffffff


	//   ....[2]....
        /*01c4*/ 	.word	0xffffffff


	//   ....[3]....
        /*01c8*/ 	.word	0xffffffff


	//   ....[4]....
        /*01cc*/ 	.word	0xffffffff


	//   ....[5]....
        /*01d0*/ 	.word	0xffffffff


	//   ....[6]....
        /*01d4*/ 	.word	0xffffffff


	//   ....[7]....
        /*01d8*/ 	.word	0xffffffff


	//   ....[8]....
        /*01dc*/ 	.word	0xffffffff


	//   ....[9]....
        /*01e0*/ 	.word	0xffffffff


	//   ....[10]....
        /*01e4*/ 	.word	0xffffffff


	//   ....[11]....
        /*01e8*/ 	.word	0xffffffff


	//   ....[12]....
        /*01ec*/ 	.word	0xffffffff


	//   ....[13]....
        /*01f0*/ 	.word	0xffffffff


	//   ....[14]....
        /*01f4*/ 	.word	0xffffffff


	//   ....[15]....
        /*01f8*/ 	.word	0xffffffff


	//   ....[16]....
        /*01fc*/ 	.word	0xffffffff


	//   ....[17]....
        /*0200*/ 	.word	0xffffffff


	//   ....[18]....
        /*0204*/ 	.word	0xffffffff


	//   ....[19]....
        /*0208*/ 	.word	0xffffffff


	//   ....[20]....
        /*020c*/ 	.word	0xffffffff


	//   ....[21]....
        /*0210*/ 	.word	0xffffffff


	//   ....[22]....
        /*0214*/ 	.word	0xffffffff


	//   ....[23]....
        /*0218*/ 	.word	0xffffffff


	//   ....[24]....
        /*021c*/ 	.word	0xffffffff


	//   ....[25]....
        /*0220*/ 	.word	0xffffffff


	//   ....[26]....
        /*0224*/ 	.word	0xffffffff


	//   ....[27]....
        /*0228*/ 	.word	0xffffffff


	//   ....[28]....
        /*022c*/ 	.word	0xffffffff


	//   ....[29]....
        /*0230*/ 	.word	0xffffffff


	//   ....[30]....
        /*0234*/ 	.word	0xffffffff


	//   ....[31]....
        /*0238*/ 	.word	0xffffffff


	//----- nvinfo : EIATTR_COOP_GROUP_INSTR_OFFSETS
	.align		4
.L_62:
        /*023c*/ 	.byte	0x04, 0x28
        /*023e*/ 	.short	(.L_64 - .L_63)


	//   ....[0]....
.L_63:
        /*0240*/ 	.word	0x00001bb0


	//   ....[1]....
        /*0244*/ 	.word	0x00001c70


	//   ....[2]....
        /*0248*/ 	.word	0x00001d70


	//   ....[3]....
        /*024c*/ 	.word	0x000020d0


	//   ....[4]....
        /*0250*/ 	.word	0x000021a0


	//   ....[5]....
        /*0254*/ 	.word	0x000021c0


	//   ....[6]....
        /*0258*/ 	.word	0x00002760


	//   ....[7]....
        /*025c*/ 	.word	0x000027e0


	//   ....[8]....
        /*0260*/ 	.word	0x00003180


	//   ....[9]....
        /*0264*/ 	.word	0x000031a0


	//   ....[10]....
        /*0268*/ 	.word	0x000031d0


	//   ....[11]....
        /*026c*/ 	.word	0x000031e0


	//   ....[12]....
        /*0270*/ 	.word	0x00003200


	//   ....[13]....
        /*0274*/ 	.word	0x00003210


	//   ....[14]....
        /*0278*/ 	.word	0x00003240


	//   ....[15]....
        /*027c*/ 	.word	0x00003260


	//   ....[16]....
        /*0280*/ 	.word	0x00003270


	//   ....[17]....
        /*0284*/ 	.word	0x00003290


	//   ....[18]....
        /*0288*/ 	.word	0x000034b0


	//   ....[19]....
        /*028c*/ 	.word	0x000034d0


	//   ....[20]....
        /*0290*/ 	.word	0x000034f0


	//   ....[21]....
        /*0294*/ 	.word	0x00003500


	//   ....[22]....
        /*0298*/ 	.word	0x00003510


	//   ....[23]....
        /*029c*/ 	.word	0x00003520


	//   ....[24]....
        /*02a0*/ 	.word	0x00003b50


	//   ....[25]....
        /*02a4*/ 	.word	0x00003b60


	//   ....[26]....
        /*02a8*/ 	.word	0x00003b70


	//   ....[27]....
        /*02ac*/ 	.word	0x00003b80


	//   ....[28]....
        /*02b0*/ 	.word	0x00003be0


	//   ....[29]....
        /*02b4*/ 	.word	0x00003bf0


	//   ....[30]....
        /*02b8*/ 	.word	0x00003c00


	//   ....[31]....
        /*02bc*/ 	.word	0x00003c10


	//----- nvinfo : EIATTR_EXIT_INSTR_OFFSETS
	.align		4
.L_64:
        /*02c0*/ 	.byte	0x04, 0x1c
        /*02c2*/ 	.short	(.L_66 - .L_65)


	//   ....[0]....
.L_65:
        /*02c4*/ 	.word	0x00005be0


	//----- nvinfo : EIATTR_REQNTID
	.align		4
.L_66:
        /*02c8*/ 	.byte	0x04, 0x10
        /*02ca*/ 	.short	(.L_68 - .L_67)
.L_67:
        /*02cc*/ 	.word	0x00000100
        /*02d0*/ 	.word	0x00000001
        /*02d4*/ 	.word	0x00000001


	//----- nvinfo : EIATTR_CBANK_PARAM_SIZE
	.align		4
.L_68:
        /*02d8*/ 	.byte	0x03, 0x19
        /*02da*/ 	.short	0x0088


	//----- nvinfo : EIATTR_PARAM_CBANK
	.align		4
        /*02dc*/ 	.byte	0x04, 0x0a
        /*02de*/ 	.short	(.L_70 - .L_69)
	.align		4
.L_69:
        /*02e0*/ 	.word	index@(.nv.constant0.attn_fwd)
        /*02e4*/ 	.short	0x0210
        /*02e6*/ 	.short	0x0088


	//----- nvinfo : EIATTR_SW_WAR
	.align		4
.L_70:
        /*02e8*/ 	.byte	0x04, 0x36
        /*02ea*/ 	.short	(.L_72 - .L_71)
.L_71:
        /*02ec*/ 	.word	0x00000008
.L_72:


//--------------------- .nv.callgraph             --------------------------
	.section	.nv.callgraph,"",@"SHT_CUDA_CALLGRAPH"
	.align	4
	.sectionentsize	8
	.align		4
        /*0000*/ 	.word	0x00000000
	.align		4
        /*0004*/ 	.word	0xffffffff
	.align		4
        /*0008*/ 	.word	0x00000000
	.align		4
        /*000c*/ 	.word	0xfffffffe
	.align		4
        /*0010*/ 	.word	0x00000000
	.align		4
        /*0014*/ 	.word	0xfffffffd
	.align		4
        /*0018*/ 	.word	0x00000000
	.align		4
        /*001c*/ 	.word	0xfffffffc


//--------------------- .nv.constant4             --------------------------
	.section	.nv.constant4,"a",@progbits
	.align	8
	.align		8
.nv.constant4:
        /*0000*/ 	.dword	_$_str


//--------------------- .text.attn_fwd            --------------------------
	.section	.text.attn_fwd,"ax",@progbits
	.align	128
        .global         attn_fwd
        .type           attn_fwd,@function
        .size           attn_fwd,(.L_x_3 - attn_fwd)
        .other          attn_fwd,@"STO_CUDA_ENTRY STV_DEFAULT"
attn_fwd:
.text.attn_fwd:
[----:B------:R-:W-:Y:S01]  /*0000*/  LDC R1, c[0x0][0x28] ;  /* 0x00000a00ff017b82 */ /* 0x000fe20000000800 */
[----:B------:R-:W0:Y:S07]  /*0010*/  S2R R0, SR_TID.X ;  /* 0x0000000000007919 */ /* 0x000e2e0000002100 */
[----:B------:R-:W1:Y:S01]  /*0020*/  S2UR UR17, SR_CTAID.Y ;  /* 0x00000000001179c3 */ /* 0x000e620000002600 */
[----:B------:R-:W-:Y:S01]  /*0030*/  ULDC.64 UR4, c[0x0][0x240] ;  /* 0x0000900000047ab9 */ /* 0x000fe20000000a00 */
[----:B------:R-:W-:Y:S01]  /*0040*/  ULDC.64 UR20, c[0x0][0x208] ;  /* 0x0000820000147ab9 */ /* 0x000fe20000000a00 */
[----:B------:R-:W2:Y:S05]  /*0050*/  S2R R4, SR_CTAID.X ;  /* 0x0000000000047919 */ /* 0x000eaa0000002500 */
[----:B------:R-:W3:Y:S08]  /*0060*/  LDC.64 R6, c[0x0][0x210] ;  /* 0x00008400ff067b82 */ /* 0x000ef00000000a00 */
[----:B------:R-:W4:Y:S01]  /*0070*/  LDC R67, c[0x0][0x248] ;  /* 0x00009200ff437b82 */ /* 0x000f220000000800 */
[----:B-1----:R-:W-:Y:S01]  /*0080*/  UIMAD UR4, UR17, UR4, URZ ;  /* 0x00000004110472a4 */ /* 0x002fe2000f8e023f */
[----:B0-----:R-:W-:-:S05]  /*0090*/  LOP3.LUT R5, R0, 0xff, RZ, 0xc0, !PT ;  /* 0x000000ff00057812 */ /* 0x001fca00078ec0ff */
[----:B--2---:R-:W-:-:S04]  /*00a0*/  IMAD R4, R4, 0x100, R5 ;  /* 0x0000010004047824 */ /* 0x004fc800078e0205 */
[----:B------:R-:W-:Y:S01]  /*00b0*/  IMAD R3, R4, UR5, RZ ;  /* 0x0000000504037c24 */ /* 0x000fe2000f8e02ff */
[----:B------:R-:W-:Y:S01]  /*00c0*/  USHF.R.S32.HI UR5, URZ, 0x1f, UR4 ;  /* 0x0000001f3f057899 */ /* 0x000fe20008011404 */
[C---:B----4-:R-:W-:Y:S02]  /*00d0*/  IMAD.SHL.U32 R11, R67.reuse, 0x4, RZ ;  /* 0x00000004430b7824 */ /* 0x050fe400078e00ff */
[----:B------:R-:W-:Y:S01]  /*00e0*/  IMAD R13, R67, 0x5, RZ ;  /* 0x00000005430d7824 */ /* 0x000fe200078e02ff */
[----:B---3--:R-:W-:Y:S01]  /*00f0*/  IADD3 R2, P0, P1, R3, UR4, R6 ;  /* 0x0000000403027c10 */ /* 0x008fe2000f91e006 */
[C---:B------:R-:W-:Y:S01]  /*0100*/  IMAD R15, R67.reuse, 0x6, RZ ;  /* 0x00000006430f7824 */ /* 0x040fe200078e02ff */
[----:B------:R-:W-:Y:S01]  /*0110*/  SHF.R.S32.HI R6, RZ, 0x1f, R3 ;  /* 0x0000001fff067819 */ /* 0x000fe20000011403 */
[----:B------:R-:W-:Y:S01]  /*0120*/  IMAD R17, R67, 0x7, RZ ;  /* 0x0000000743117824 */ /* 0x000fe200078e02ff */
[-C--:B------:R-:W-:Y:S01]  /*0130*/  IADD3 R10, P4, R11, R2.reuse, RZ ;  /* 0x000000020b0a7210 */ /* 0x080fe20007f9e0ff */
[C---:B------:R-:W-:Y:S01]  /*0140*/  IMAD R21, R67.reuse, 0x9, RZ ;  /* 0x0000000943157824 */ /* 0x040fe200078e02ff */
[----:B------:R-:W-:Y:S01]  /*0150*/  IADD3.X R3, R6, UR5, R7, P0, P1 ;  /* 0x0000000506037c10 */ /* 0x000fe200087e2407 */
[----:B------:R-:W-:Y:S01]  /*0160*/  IMAD R23, R67, 0xa, RZ ;  /* 0x0000000a43177824 */ /* 0x000fe200078e02ff */
[-C--:B------:R-:W-:Y:S01]  /*0170*/  IADD3 R12, P3, R13, R2.reuse, RZ ;  /* 0x000000020d0c7210 */ /* 0x080fe20007f7e0ff */
[C---:B------:R-:W-:Y:S01]  /*0180*/  IMAD R25, R67.reuse, 0xb, RZ ;  /* 0x0000000b43197824 */ /* 0x040fe200078e02ff */
[C---:B------:R-:W-:Y:S01]  /*0190*/  SHF.L.U32 R19, R67.reuse, 0x3, RZ ;  /* 0x0000000343137819 */ /* 0x040fe200000006ff */
[----:B------:R-:W-:Y:S01]  /*01a0*/  IMAD R27, R67, 0xc, RZ ;  /* 0x0000000c431b7824 */ /* 0x000fe200078e02ff */
[-C--:B------:R-:W-:Y:S01]  /*01b0*/  IADD3 R14, P2, R15, R2.reuse, RZ ;  /* 0x000000020f0e7210 */ /* 0x080fe20007f5e0ff */
[----:B------:R-:W-:Y:S01]  /*01c0*/  IMAD R29, R67, 0xd, RZ ;  /* 0x0000000d431d7824 */ /* 0x000fe200078e02ff */
[-C--:B------:R-:W-:Y:S01]  /*01d0*/  LEA.HI.X.SX32 R11, R11, R3.reuse, 0x1, P4 ;  /* 0x000000030b0b7211 */ /* 0x080fe200020f0eff */
[----:B------:R-:W-:Y:S01]  /*01e0*/  IMAD R31, R67, 0xe, RZ ;  /* 0x0000000e431f7824 */ /* 0x000fe200078e02ff */
[-C--:B------:R-:W-:Y:S01]  /*01f0*/  LEA.HI.X.SX32 R13, R13, R3.reuse, 0x1, P3 ;  /* 0x000000030d0d7211 */ /* 0x080fe200018f0eff */
[----:B------:R-:W-:Y:S01]  /*0200*/  IMAD R33, R67, 0xf, RZ ;  /* 0x0000000f43217824 */ /* 0x000fe200078e02ff */
[-C--:B------:R-:W-:Y:S01]  /*0210*/  IADD3 R16, P1, R17, R2.reuse, RZ ;  /* 0x0000000211107210 */ /* 0x080fe20007f3e0ff */
[----:B------:R-:W-:Y:S01]  /*0220*/  IMAD.SHL.U32 R35, R67, 0x10, RZ ;  /* 0x0000001043237824 */ /* 0x000fe200078e00ff */
[-C--:B------:R-:W-:Y:S01]  /*0230*/  IADD3 R18, P0, R19, R2.reuse, RZ ;  /* 0x0000000213127210 */ /* 0x080fe20007f1e0ff */
[----:B------:R-:W-:Y:S01]  /*0240*/  IMAD R37, R67, 0x11, RZ ;  /* 0x0000001143257824 */ /* 0x000fe200078e02ff */
        /* <DEDUP_REMOVED lines=8> */
[-C--:B------:R-:W-:Y:S01]  /*02d0*/  LEA.HI.X.SX32 R15, R15, R3.reuse, 0x1, P2 ;  /* 0x000000030f0f7211 */ /* 0x080fe200010f0eff */
[----:B------:R-:W-:Y:S01]  /*02e0*/  IMAD R47, R67, 0x16, RZ ;  /* 0x00000016432f7824 */ /* 0x000fe200078e02ff */
[-C--:B------:R-:W-:Y:S01]  /*02f0*/  IADD3 R28, P2, R29, R2.reuse, RZ ;  /* 0x000000021d1c7210 */ /* 0x080fe20007f5e0ff */
[----:B------:R-:W-:Y:S01]  /*0300*/  IMAD R49, R67, 0x17, RZ ;  /* 0x0000001743317824 */ /* 0x000fe200078e02ff */
[-C--:B------:R-:W-:Y:S01]  /*0310*/  LEA.HI.X.SX32 R17, R17, R3.reuse, 0x1, P1 ;  /* 0x0000000311117211 */ /* 0x080fe200008f0eff */
        /* <DEDUP_REMOVED lines=9> */
[----:B------:R-:W-:Y:S01]  /*03b0*/  LEA.HI.X.SX32 R27, R27, R3, 0x1, P3 ;  /* 0x000000031b1b7211 */ /* 0x000fe200018f0eff */
[----:B------:R-:W-:Y:S01]  /*03c0*/  IMAD R61, R67, 0x1d, RZ ;  /* 0x0000001d433d7824 */ /* 0x000fe200078e02ff */
[-C--:B------:R-:W-:Y:S01]  /*03d0*/  IADD3 R30, P1, R31, R2.reuse, RZ ;  /* 0x000000021f1e7210 */ /* 0x080fe20007f3e0ff */
[----:B------:R-:W-:Y:S01]  /*03e0*/  IMAD R63, R67, 0x1e, RZ ;  /* 0x0000001e433f7824 */ /* 0x000fe200078e02ff */
[-C--:B------:R-:W-:Y:S01]  /*03f0*/  IADD3 R32, P0, R33, R2.reuse, RZ ;  /* 0x0000000221207210 */ /* 0x080fe20007f1e0ff */
[----:B------:R-:W-:Y:S01]  /*0400*/  IMAD R65, R67, 0x1f, RZ ;  /* 0x0000001f43417824 */ /* 0x000fe200078e02ff */
[-C--:B------:R-:W-:Y:S01]  /*0410*/  IADD3 R34, P6, R35, R2.reuse, RZ ;  /* 0x0000000223227210 */ /* 0x080fe20007fde0ff */
[----:B------:R-:W-:Y:S01]  /*0420*/  IMAD.SHL.U32 R7, R67, 0x2, RZ ;  /* 0x0000000243077824 */ /* 0x000fe200078e00ff */
[-C--:B------:R-:W-:Y:S01]  /*0430*/  IADD3 R36, P5, R37, R2.reuse, RZ ;  /* 0x0000000225247210 */ /* 0x080fe20007fbe0ff */
[----:B------:R-:W-:Y:S01]  /*0440*/  IMAD R9, R67, 0x3, RZ ;  /* 0x0000000343097824 */ /* 0x000fe200078e02ff */
[-C--:B------:R-:W-:Y:S01]  /*0450*/  IADD3 R38, P4, R39, R2.reuse, RZ ;  /* 0x0000000227267210 */ /* 0x080fe20007f9e0ff */
[----:B------:R0:W2:Y:S01]  /*0460*/  LDG.E.U8 R66, desc[UR20][R2.64] ;  /* 0x0000001402427981 */ /* 0x0000a2000c1e1100 */
[----:B------:R-:W-:-:S02]  /*0470*/  IADD3 R40, P3, R41, R2, RZ ;  /* 0x0000000229287210 */ /* 0x000fc40007f7e0ff */
[-C--:B------:R-:W-:Y:S01]  /*0480*/  LEA.HI.X.SX32 R29, R29, R3.reuse, 0x1, P2 ;  /* 0x000000031d1d7211 */ /* 0x080fe200010f0eff */
[----:B------:R-:W3:Y:S01]  /*0490*/  LDG.E.U8 R10, desc[UR20][R10.64] ;  /* 0x000000140a0a7981 */ /* 0x000ee2000c1e1100 */
[----:B------:R-:W-:Y:S02]  /*04a0*/  IADD3 R42, P2, R43, R2, RZ ;  /* 0x000000022b2a7210 */ /* 0x000fe40007f5e0ff */
[-C--:B------:R-:W-:Y:S01]  /*04b0*/  LEA.HI.X.SX32 R31, R31, R3.reuse, 0x1, P1 ;  /* 0x000000031f1f7211 */ /* 0x080fe200008f0eff */
[----:B------:R-:W3:Y:S01]  /*04c0*/  LDG.E.U8 R13, desc[UR20][R12.64] ;  /* 0x000000140c0d7981 */ /* 0x000ee2000c1e1100 */
[-C--:B------:R-:W-:Y:S02]  /*04d0*/  LEA.HI.X.SX32 R33, R33, R3.reuse, 0x1, P0 ;  /* 0x0000000321217211 */ /* 0x080fe400000f0eff */
[-C--:B------:R-:W-:Y:S01]  /*04e0*/  LEA.HI.X.SX32 R35, R35, R3.reuse, 0x1, P6 ;  /* 0x0000000323237211 */ /* 0x080fe200030f0eff */
[----:B------:R-:W4:Y:S01]  /*04f0*/  LDG.E.U8 R14, desc[UR20][R14.64] ;  /* 0x000000140e0e7981 */ /* 0x000f22000c1e1100 */
[----:B------:R-:W-:-:S02]  /*0500*/  LEA.HI.X.SX32 R37, R37, R3, 0x1, P5 ;  /* 0x0000000325257211 */ /* 0x000fc400028f0eff */
[-C--:B------:R-:W-:Y:S01]  /*0510*/  LEA.HI.X.SX32 R39, R39, R3.reuse, 0x1, P4 ;  /* 0x0000000327277211 */ /* 0x080fe200020f0eff */
[----:B------:R-:W4:Y:S01]  /*0520*/  LDG.E.U8 R17, desc[UR20][R16.64] ;  /* 0x0000001410117981 */ /* 0x000f22000c1e1100 */
[----:B------:R-:W-:Y:S02]  /*0530*/  LEA.HI.X.SX32 R41, R41, R3, 0x1, P3 ;  /* 0x0000000329297211 */ /* 0x000fe400018f0eff */
[-C--:B------:R-:W-:Y:S01]  /*0540*/  IADD3 R44, P1, R45, R2.reuse, RZ ;  /* 0x000000022d2c7210 */ /* 0x080fe20007f3e0ff */
[----:B------:R-:W5:Y:S01]  /*0550*/  LDG.E.U8 R18, desc[UR20][R18.64] ;  /* 0x0000001412127981 */ /* 0x000f62000c1e1100 */
[-C--:B------:R-:W-:Y:S02]  /*0560*/  IADD3 R46, P0, R47, R2.reuse, RZ ;  /* 0x000000022f2e7210 */ /* 0x080fe40007f1e0ff */
[-C--:B------:R-:W-:Y:S01]  /*0570*/  IADD3 R48, P6, R49, R2.reuse, RZ ;  /* 0x0000000231307210 */ /* 0x080fe20007fde0ff */
[----:B------:R-:W5:Y:S01]  /*0580*/  LDG.E.U8 R21, desc[UR20][R20.64] ;  /* 0x0000001414157981 */ /* 0x000f62000c1e1100 */
[----:B------:R-:W-:-:S02]  /*0590*/  IADD3 R50, P5, R51, R2, RZ ;  /* 0x0000000233327210 */ /* 0x000fc40007fbe0ff */
[-C--:B------:R-:W-:Y:S01]  /*05a0*/  IADD3 R52, P4, R53, R2.reuse, RZ ;  /* 0x0000000235347210 */ /* 0x080fe20007f9e0ff */
[----:B------:R-:W2:Y:S01]  /*05b0*/  LDG.E.U8 R22, desc[UR20][R22.64] ;  /* 0x0000001416167981 */ /* 0x000ea2000c1e1100 */
[-C--:B------:R-:W-:Y:S02]  /*05c0*/  IADD3 R54, P3, R55, R2.reuse, RZ ;  /* 0x0000000237367210 */ /* 0x080fe40007f7e0ff */
[-C--:B------:R-:W-:Y:S01]  /*05d0*/  LEA.HI.X.SX32 R43, R43, R3.reuse, 0x1, P2 ;  /* 0x000000032b2b7211 */ /* 0x080fe200010f0eff */
[----:B------:R-:W2:Y:S01]  /*05e0*/  LDG.E.U8 R25, desc[UR20][R24.64] ;  /* 0x0000001418197981 */ /* 0x000ea2000c1e1100 */
[----:B------:R-:W-:Y:S02]  /*05f0*/  IADD3 R56, P2, R57, R2, RZ ;  /* 0x0000000239387210 */ /* 0x000fe40007f5e0ff */
[-C--:B------:R-:W-:Y:S01]  /*0600*/  LEA.HI.X.SX32 R45, R45, R3.reuse, 0x1, P1 ;  /* 0x000000032d2d7211 */ /* 0x080fe200008f0eff */
[----:B------:R-:W2:Y:S01]  /*0610*/  LDG.E.U8 R26, desc[UR20][R26.64] ;  /* 0x000000141a1a7981 */ /* 0x000ea2000c1e1100 */
[----:B------:R-:W-:-:S02]  /*0620*/  LEA.HI.X.SX32 R47, R47, R3, 0x1, P0 ;  /* 0x000000032f2f7211 */ /* 0x000fc400000f0eff */
[-C--:B------:R-:W-:Y:S01]  /*0630*/  LEA.HI.X.SX32 R49, R49, R3.reuse, 0x1, P6 ;  /* 0x0000000331317211 */ /* 0x080fe200030f0eff */
[----:B------:R-:W2:Y:S01]  /*0640*/  LDG.E.U8 R29, desc[UR20][R28.64] ;  /* 0x000000141c1d7981 */ /* 0x000ea2000c1e1100 */
[-C--:B------:R-:W-:Y:S02]  /*0650*/  LEA.HI.X.SX32 R51, R51, R3.reuse, 0x1, P5 ;  /* 0x0000000333337211 */ /* 0x080fe400028f0eff */
[-C--:B------:R-:W-:Y:S01]  /*0660*/  LEA.HI.X.SX32 R53, R53, R3.reuse, 0x1, P4 ;  /* 0x0000000335357211 */ /* 0x080fe200020f0eff */
[----:B------:R-:W2:Y:S01]  /*0670*/  LDG.E.U8 R30, desc[UR20][R30.64] ;  /* 0x000000141e1e7981 */ /* 0x000ea2000c1e1100 */
[----:B------:R-:W-:Y:S02]  /*0680*/  LEA.HI.X.SX32 R55, R55, R3, 0x1, P3 ;  /* 0x0000000337377211 */ /* 0x000fe400018f0eff */
[-C--:B------:R-:W-:Y:S01]  /*0690*/  IADD3 R58, P1, R59, R2.reuse, RZ ;  /* 0x000000023b3a7210 */ /* 0x080fe20007f3e0ff */
[----:B------:R-:W2:Y:S01]  /*06a0*/  LDG.E.U8 R33, desc[UR20][R32.64] ;  /* 0x0000001420217981 */ /* 0x000ea2000c1e1100 */
[----:B------:R-:W-:-:S02]  /*06b0*/  IADD3 R60, P0, R61, R2, RZ ;  /* 0x000000023d3c7210 */ /* 0x000fc40007f1e0ff */
[-C--:B------:R-:W-:Y:S01]  /*06c0*/  IADD3 R62, P6, R63, R2.reuse, RZ ;  /* 0x000000023f3e7210 */ /* 0x080fe20007fde0ff */
[----:B------:R-:W2:Y:S01]  /*06d0*/  LDG.E.U8 R34, desc[UR20][R34.64] ;  /* 0x0000001422227981 */ /* 0x000ea2000c1e1100 */
[-C--:B------:R-:W-:Y:S02]  /*06e0*/  IADD3 R64, P5, R65, R2.reuse, RZ ;  /* 0x0000000241407210 */ /* 0x080fe40007fbe0ff */
[-C--:B------:R-:W-:Y:S01]  /*06f0*/  IADD3 R6, P4, R7, R2.reuse, RZ ;  /* 0x0000000207067210 */ /* 0x080fe20007f9e0ff */
[----:B------:R-:W2:Y:S01]  /*0700*/  LDG.E.U8 R37, desc[UR20][R36.64] ;  /* 0x0000001424257981 */ /* 0x000ea2000c1e1100 */
[----:B------:R-:W-:Y:S02]  /*0710*/  IADD3 R8, P3, R9, R2, RZ ;  /* 0x0000000209087210 */ /* 0x000fe40007f7e0ff */
[----:B------:R-:W-:Y:S01]  /*0720*/  LEA.HI.X.SX32 R57, R57, R3, 0x1, P2 ;  /* 0x0000000339397211 */ /* 0x000fe200010f0eff */
[----:B------:R-:W2:Y:S01]  /*0730*/  LDG.E.U8 R38, desc[UR20][R38.64] ;  /* 0x0000001426267981 */ /* 0x000ea2000c1e1100 */
[----:B0-----:R-:W-:-:S02]  /*0740*/  IADD3 R2, P2, R2, R67, RZ ;  /* 0x0000004302027210 */ /* 0x001fc40007f5e0ff */
[-C--:B------:R-:W-:Y:S01]  /*0750*/  LEA.HI.X.SX32 R59, R59, R3.reuse, 0x1, P1 ;  /* 0x000000033b3b7211 */ /* 0x080fe200008f0eff */
[----:B------:R-:W2:Y:S01]  /*0760*/  LDG.E.U8 R41, desc[UR20][R40.64] ;  /* 0x0000001428297981 */ /* 0x000ea2000c1e1100 */
[-C--:B------:R-:W-:Y:S02]  /*0770*/  LEA.HI.X.SX32 R61, R61, R3.reuse, 0x1, P0 ;  /* 0x000000033d3d7211 */ /* 0x080fe400000f0eff */
[-C--:B------:R-:W-:Y:S01]  /*0780*/  LEA.HI.X.SX32 R63, R63, R3.reuse, 0x1, P6 ;  /* 0x000000033f3f7211 */ /* 0x080fe200030f0eff */
[----:B------:R-:W2:Y:S01]  /*0790*/  LDG.E.U8 R42, desc[UR20][R42.64] ;  /* 0x000000142a2a7981 */ /* 0x000ea2000c1e1100 */
[-C--:B------:R-:W-:Y:S02]  /*07a0*/  LEA.HI.X.SX32 R65, R65, R3.reuse, 0x1, P5 ;  /* 0x0000000341417211 */ /* 0x080fe400028f0eff */
[-C--:B------:R-:W-:Y:S01]  /*07b0*/  LEA.HI.X.SX32 R7, R7, R3.reuse, 0x1, P4 ;  /* 0x0000000307077211 */ /* 0x080fe200020f0eff */
[----:B------:R-:W2:Y:S01]  /*07c0*/  LDG.E.U8 R45, desc[UR20][R44.64] ;  /* 0x000000142c2d7981 */ /* 0x000ea2000c1e1100 */
[----:B------:R-:W-:-:S02]  /*07d0*/  LEA.HI.X.SX32 R9, R9, R3, 0x1, P3 ;  /* 0x0000000309097211 */ /* 0x000fc400018f0eff */
[----:B------:R-:W-:Y:S01]  /*07e0*/  LEA.HI.X.SX32 R3, R67, R3, 0x1, P2 ;  /* 0x0000000343037211 */ /* 0x000fe200010f0eff */
[----:B------:R-:W2:Y:S04]  /*07f0*/  LDG.E.U8 R6, desc[UR20][R6.64] ;  /* 0x0000001406067981 */ /* 0x000ea8000c1e1100 */
[----:B------:R0:W2:Y:S04]  /*0800*/  LDG.E.U8 R9, desc[UR20][R8.64] ;  /* 0x0000001408097981 */ /* 0x0000a8000c1e1100 */
[----:B------:R-:W2:Y:S04]  /*0810*/  LDG.E.U8 R3, desc[UR20][R2.64] ;  /* 0x0000001402037981 */ /* 0x000ea8000c1e1100 */
[----:B------:R-:W2:Y:S01]  /*0820*/  LDG.E.U8 R46, desc[UR20][R46.64] ;  /* 0x000000142e2e7981 */ /* 0x000ea2000c1e1100 */
[----:B0-----:R-:W0:Y:S03]  /*0830*/  LDC R8, c[0x0][0x280] ;  /* 0x0000a000ff087b82 */ /* 0x001e260000000800 */
[----:B------:R-:W2:Y:S04]  /*0840*/  LDG.E.U8 R49, desc[UR20][R48.64] ;  /* 0x0000001430317981 */ /* 0x000ea8000c1e1100 */
[----:B------:R-:W2:Y:S04]  /*0850*/  LDG.E.U8 R50, desc[UR20][R50.64] ;  /* 0x0000001432327981 */ /* 0x000ea8000c1e1100 */
[----:B------:R-:W2:Y:S04]  /*0860*/  LDG.E.U8 R53, desc[UR20][R52.64] ;  /* 0x0000001434357981 */ /* 0x000ea8000c1e1100 */
[----:B------:R-:W2:Y:S04]  /*0870*/  LDG.E.U8 R54, desc[UR20][R54.64] ;  /* 0x0000001436367981 */ /* 0x000ea8000c1e1100 */
[----:B------:R1:W2:Y:S04]  /*0880*/  LDG.E.U8 R57, desc[UR20][R56.64] ;  /* 0x0000001438397981 */ /* 0x0002a8000c1e1100 */
[----:B------:R-:W2:Y:S04]  /*0890*/  LDG.E.U8 R58, desc[UR20][R58.64] ;  /* 0x000000143a3a7981 */ /* 0x000ea8000c1e1100 */
[----:B------:R-:W2:Y:S04]  /*08a0*/  LDG.E.U8 R61, desc[UR20][R60.64] ;  /* 0x000000143c3d7981 */ /* 0x000ea8000c1e1100 */
[----:B------:R-:W2:Y:S04]  /*08b0*/  LDG.E.U8 R62, desc[UR20][R62.64] ;  /* 0x000000143e3e7981 */ /* 0x000ea8000c1e1100 */
[----:B------:R-:W2:Y:S01]  /*08c0*/  LDG.E.U8 R65, desc[UR20][R64.64] ;  /* 0x0000001440417981 */ /* 0x000ea2000c1e1100 */
[----:B------:R-:W1:Y:S01]  /*08d0*/  S2UR UR16, SR_CgaCtaId ;  /* 0x00000000001079c3 */ /* 0x000e620000008800 */
[----:B------:R-:W-:-:S04]  /*08e0*/  SHF.R.S32.HI R12, RZ, 0x2, R0 ;  /* 0x00000002ff0c7819 */ /* 0x000fc80000011400 */
[----:B------:R-:W-:Y:S01]  /*08f0*/  SGXT R12, R12, 0x1 ;  /* 0x000000010c0c781a */ /* 0x000fe20000000200 */
[----:B------:R-:W-:Y:S01]  /*0900*/  UMOV UR4, 0x400 ;  /* 0x0000040000047882 */ /* 0x000fe20000000000 */
[----:B------:R-:W-:Y:S02]  /*0910*/  SHF.L.U32 R11, R0, 0x5, RZ ;  /* 0x00000005000b7819 */ /* 0x000fe400000006ff */
[----:B------:R-:W-:Y:S02]  /*0920*/  LOP3.LUT R12, R12, 0x90, RZ, 0xc0, !PT ;  /* 0x000000900c0c7812 */ /* 0x000fe400078ec0ff */
[----:B0-----:R-:W-:Y:S02]  /*0930*/  ISETP.GE.AND P0, PT, R8, 0x1, PT ;  /* 0x000000010800780c */ /* 0x001fe40003f06270 */
[----:B------:R-:W-:Y:S01]  /*0940*/  LOP3.LUT R11, R12, 0x1f60, R11, 0xf8, !PT ;  /* 0x00001f600c0b7812 */ /* 0x000fe200078ef80b */
[----:B-1----:R-:W-:Y:S01]  /*0950*/  ULEA UR16, UR16, UR4, 0x18 ;  /* 0x0000000410107291 */ /* 0x002fe2000f8ec03f */
[----:B------:R-:W-:Y:S01]  /*0960*/  IMAD.MOV.U32 R7, RZ, RZ, 0x3f800000 ;  /* 0x3f800000ff077424 */ /* 0x000fe200078e00ff */
[----:B------:R-:W-:Y:S01]  /*0970*/  MOV R147, 0xff800000 ;  /* 0xff80000000937802 */ /* 0x000fe20000000f00 */
[----:B------:R-:W-:Y:S01]  /*0980*/  IMAD.MOV.U32 R67, RZ, RZ, -0x800000 ;  /* 0xff800000ff437424 */ /* 0x000fe200078e00ff */
[----:B------:R-:W-:Y:S01]  /*0990*/  CS2R R104, SRZ ;  /* 0x0000000000687805 */ /* 0x000fe2000001ff00 */
[----:B------:R-:W-:Y:S01]  /*09a0*/  IMAD.MOV.U32 R56, RZ, RZ, -0x800000 ;  /* 0xff800000ff387424 */ /* 0x000fe200078e00ff */
[----:B------:R-:W-:Y:S01]  /*09b0*/  CS2R R106, SRZ ;  /* 0x00000000006a7805 */ /* 0x000fe2000001ff00 */
[----:B------:R-:W-:Y:S01]  /*09c0*/  IMAD.MOV.U32 R2, RZ, RZ, 0x3f800000 ;  /* 0x3f800000ff027424 */ /* 0x000fe200078e00ff */
[----:B------:R-:W-:Y:S01]  /*09d0*/  CS2R R108, SRZ ;  /* 0x00000000006c7805 */ /* 0x000fe2000001ff00 */
[----:B------:R-:W-:Y:S01]  /*09e0*/  IMAD.MOV.U32 R140, RZ, RZ, 0x3f800000 ;  /* 0x3f800000ff8c7424 */ /* 0x000fe200078e00ff */
[----:B------:R-:W-:-:S02]  /*09f0*/  CS2R R110, SRZ ;  /* 0x00000000006e7805 */ /* 0x000fc4000001ff00 */
[----:B------:R-:W-:Y:S02]  /*0a00*/  CS2R R112, SRZ ;  /* 0x0000000000707805 */ /* 0x000fe4000001ff00 */
[----:B------:R-:W-:Y:S02]  /*0a10*/  CS2R R114, SRZ ;  /* 0x0000000000727805 */ /* 0x000fe4000001ff00 */
[----:B------:R-:W-:Y:S02]  /*0a20*/  CS2R R116, SRZ ;  /* 0x0000000000747805 */ /* 0x000fe4000001ff00 */
[----:B------:R-:W-:Y:S02]  /*0a30*/  CS2R R118, SRZ ;  /* 0x0000000000767805 */ /* 0x000fe4000001ff00 */
[----:B------:R-:W-:Y:S02]  /*0a40*/  CS2R R88, SRZ ;  /* 0x0000000000587805 */ /* 0x000fe4000001ff00 */
[----:B------:R-:W-:-:S02]  /*0a50*/  CS2R R90, SRZ ;  /* 0x00000000005a7805 */ /* 0x000fc4000001ff00 */
[----:B------:R-:W-:Y:S02]  /*0a60*/  CS2R R92, SRZ ;  /* 0x00000000005c7805 */ /* 0x000fe4000001ff00 */
[----:B------:R-:W-:Y:S02]  /*0a70*/  CS2R R94, SRZ ;  /* 0x00000000005e7805 */ /* 0x000fe4000001ff00 */
[----:B------:R-:W-:Y:S02]  /*0a80*/  CS2R R96, SRZ ;  /* 0x0000000000607805 */ /* 0x000fe4000001ff00 */
[----:B------:R-:W-:Y:S02]  /*0a90*/  CS2R R98, SRZ ;  /* 0x0000000000627805 */ /* 0x000fe4000001ff00 */
[----:B------:R-:W-:Y:S02]  /*0aa0*/  CS2R R100, SRZ ;  /* 0x0000000000647805 */ /* 0x000fe4000001ff00 */
[----:B------:R-:W-:-:S02]  /*0ab0*/  CS2R R102, SRZ ;  /* 0x0000000000667805 */ /* 0x000fc4000001ff00 */
[----:B---3--:R-:W-:Y:S02]  /*0ac0*/  PRMT R13, R10, 0x3340, R13 ;  /* 0x000033400a0d7816 */ /* 0x008fe4000000000d */
[----:B----4-:R-:W-:-:S04]  /*0ad0*/  PRMT R14, R14, 0x3340, R17 ;  /* 0x000033400e0e7816 */ /* 0x010fc80000000011 */
[----:B------:R-:W-:Y:S02]  /*0ae0*/  PRMT R13, R13, 0x5410, R14 ;  /* 0x000054100d0d7816 */ /* 0x000fe4000000000e */
[----:B-----5:R-:W-:Y:S02]  /*0af0*/  PRMT R18, R18, 0x3340, R21 ;  /* 0x0000334012127816 */ /* 0x020fe40000000015 */
[----:B--2---:R-:W-:-:S04]  /*0b00*/  PRMT R25, R22, 0x3340, R25 ;  /* 0x0000334016197816 */ /* 0x004fc80000000019 */
[----:B------:R-:W-:Y:S02]  /*0b10*/  PRMT R14, R18, 0x5410, R25 ;  /* 0x00005410120e7816 */ /* 0x000fe40000000019 */
[----:B------:R-:W-:Y:S02]  /*0b20*/  PRMT R15, R26, 0x3340, R29 ;  /* 0x000033401a0f7816 */ /* 0x000fe4000000001d */
[----:B------:R-:W-:-:S04]  /*0b30*/  PRMT R30, R30, 0x3340, R33 ;  /* 0x000033401e1e7816 */ /* 0x000fc80000000021 */
[----:B------:R-:W-:Y:S02]  /*0b40*/  PRMT R15, R15, 0x5410, R30 ;  /* 0x000054100f0f7816 */ /* 0x000fe4000000001e */
[----:B------:R-:W-:Y:S02]  /*0b50*/  PRMT R34, R34, 0x3340, R37 ;  /* 0x0000334022227816 */ /* 0x000fe40000000025 */
[----:B------:R-:W-:-:S04]  /*0b60*/  PRMT R41, R38, 0x3340, R41 ;  /* 0x0000334026297816 */ /* 0x000fc80000000029 */
[----:B------:R-:W-:Y:S02]  /*0b70*/  PRMT R16, R34, 0x5410, R41 ;  /* 0x0000541022107816 */ /* 0x000fe40000000029 */
[----:B------:R-:W-:Y:S02]  /*0b80*/  PRMT R17, R42, 0x3340, R45 ;  /* 0x000033402a117816 */ /* 0x000fe4000000002d */
[----:B------:R-:W-:Y:S02]  /*0b90*/  PRMT R6, R6, 0x3340, R9 ;  /* 0x0000334006067816 */ /* 0x000fe40000000009 */
[----:B------:R-:W-:-:S04]  /*0ba0*/  PRMT R3, R66, 0x3340, R3 ;  /* 0x0000334042037816 */ /* 0x000fc80000000003 */
[----:B------:R-:W-:Y:S02]  /*0bb0*/  PRMT R12, R3, 0x5410, R6 ;  /* 0x00005410030c7816 */ /* 0x000fe40000000006 */
[----:B------:R-:W-:Y:S02]  /*0bc0*/  PRMT R46, R46, 0x3340, R49 ;  /* 0x000033402e2e7816 */ /* 0x000fe40000000031 */
[----:B------:R-:W-:Y:S02]  /*0bd0*/  LOP3.LUT R3, R11, 0x10, RZ, 0x3c, !PT ;  /* 0x000000100b037812 */ /* 0x000fe400078e3cff */
[----:B------:R-:W-:Y:S02]  /*0be0*/  PRMT R17, R17, 0x5410, R46 ;  /* 0x0000541011117816 */ /* 0x000fe4000000002e */
[----:B------:R-:W-:Y:S02]  /*0bf0*/  PRMT R50, R50, 0x3340, R53 ;  /* 0x0000334032327816 */ /* 0x000fe40000000035 */
[----:B------:R-:W-:-:S04]  /*0c00*/  PRMT R57, R54, 0x3340, R57 ;  /* 0x0000334036397816 */ /* 0x000fc80000000039 */
[----:B------:R-:W-:Y:S02]  /*0c10*/  PRMT R18, R50, 0x5410, R57 ;  /* 0x0000541032127816 */ /* 0x000fe40000000039 */
[----:B------:R-:W-:Y:S02]  /*0c20*/  PRMT R19, R58, 0x3340, R61 ;  /* 0x000033403a137816 */ /* 0x000fe4000000003d */
[----:B------:R-:W-:-:S04]  /*0c30*/  PRMT R62, R62, 0x3340, R65 ;  /* 0x000033403e3e7816 */ /* 0x000fc80000000041 */
[----:B------:R-:W-:Y:S01]  /*0c40*/  PRMT R19, R19, 0x5410, R62 ;  /* 0x0000541013137816 */ /* 0x000fe2000000003e */
[----:B------:R0:W-:Y:S01]  /*0c50*/  STS.128 [R11+UR16], R12 ;  /* 0x0000000c0b007988 */ /* 0x0001e20008000c10 */
[----:B------:R-:W-:-:S03]  /*0c60*/  IMAD.MOV.U32 R54, RZ, RZ, -0x800000 ;  /* 0xff800000ff367424 */ /* 0x000fc600078e00ff */
[----:B------:R0:W-:Y:S01]  /*0c70*/  STS.128 [R3+UR16], R16 ;  /* 0x0000001003007988 */ /* 0x0001e20008000c10 */
[----:B------:R-:W-:Y:S01]  /*0c80*/  MOV R6, 0x3f800000 ;  /* 0x3f80000000067802 */ /* 0x000fe20000000f00 */
[----:B------:R-:W-:Y:S06]  /*0c90*/  @!P0 BRA `(.L_x_0) ;  /* 0x0000003000288947 */ /* 0x000fec0003800000 */
[----:B0-----:R-:W0:Y:S01]  /*0ca0*/  LDC.64 R2, c[0x0][0x250] ;  /* 0x00009400ff027b82 */ /* 0x001e220000000a00 */
[----:B------:R-:W-:Y:S01]  /*0cb0*/  SHF.R.U32.HI R10, RZ, 0x5, R0 ;  /* 0x00000005ff0a7819 */ /* 0x000fe20000011600 */
[----:B------:R-:W-:Y:S01]  /*0cc0*/  ULDC UR4, c[0x0][0x258] ;  /* 0x0000960000047ab9 */ /* 0x000fe20000000800 */
[C---:B------:R-:W-:Y:S01]  /*0cd0*/  LOP3.LUT R6, R0.reuse, 0x1, RZ, 0xc0, !PT ;  /* 0x0000000100067812 */ /* 0x040fe200078ec0ff */
[----:B------:R-:W-:Y:S01]  /*0ce0*/  ULDC.64 UR18, c[0x0][0x260] ;  /* 0x0000980000127ab9 */ /* 0x000fe20000000a00 */
[----:B------:R-:W-:Y:S01]  /*0cf0*/  LOP3.LUT R7, R0, 0x1c, RZ, 0xc0, !PT ;  /* 0x0000001c00077812 */ /* 0x000fe200078ec0ff */
[----:B------:R-:W-:Y:S01]  /*0d00*/  IMAD.MOV.U32 R138, RZ, RZ, -0x800000 ;  /* 0xff800000ff8a7424 */ /* 0x000fe200078e00ff */
[----:B------:R-:W-:Y:S01]  /*0d10*/  SGXT.U32 R10, R10, 0x3 ;  /* 0x000000030a0a781a */ /* 0x000fe20000000000 */
[----:B------:R-:W1:Y:S01]  /*0d20*/  LDC R15, c[0x0][0x268] ;  /* 0x00009a00ff0f7b82 */ /* 0x000e620000000800 */
[----:B------:R-:W-:Y:S01]  /*0d30*/  LEA R9, R6, R7, 0x1 ;  /* 0x0000000706097211 */ /* 0x000fe200078e08ff */
[----:B------:R-:W-:Y:S01]  /*0d40*/  IMAD.MOV.U32 R17, RZ, RZ, -0x800000 ;  /* 0xff800000ff117424 */ /* 0x000fe200078e00ff */
[----:B------:R-:W-:-:S02]  /*0d50*/  LOP3.LUT R6, R0, 0x1f, RZ, 0xc0, !PT ;  /* 0x0000001f00067812 */ /* 0x000fc400078ec0ff */
[----:B------:R-:W-:Y:S02]  /*0d60*/  CS2R R104, SRZ ;  /* 0x0000000000687805 */ /* 0x000fe4000001ff00 */
[--C-:B------:R-:W-:Y:S02]  /*0d70*/  SHF.R.U32.HI R12, RZ, 0x5, R0.reuse ;  /* 0x00000005ff0c7819 */ /* 0x100fe40000011600 */
[----:B------:R-:W-:Y:S02]  /*0d80*/  CS2R R106, SRZ ;  /* 0x00000000006a7805 */ /* 0x000fe4000001ff00 */
[----:B------:R-:W-:Y:S01]  /*0d90*/  SHF.R.U32.HI R128, RZ, 0x1, R0 ;  /* 0x00000001ff807819 */ /* 0x000fe20000011600 */
[----:B------:R-:W-:Y:S01]  /*0da0*/  IMAD R7, R6, UR4, RZ ;  /* 0x0000000406077c24 */ /* 0x000fe2000f8e02ff */
[----:B------:R-:W-:Y:S01]  /*0db0*/  ULDC.64 UR4, c[0x0][0x218] ;  /* 0x0000860000047ab9 */ /* 0x000fe20000000a00 */
[----:B------:R-:W-:Y:S02]  /*0dc0*/  R2UR UR24, R12 ;  /* 0x000000000c1872ca */ /* 0x000fe400000e0000 */
[----:B------:R-:W-:Y:S01]  /*0dd0*/  CS2R R108, SRZ ;  /* 0x00000000006c7805 */ /* 0x000fe2000001ff00 */
[----:B------:R-:W2:Y:S01]  /*0de0*/  LDC.64 R12, c[0x0][0x220] ;  /* 0x00008800ff0c7b82 */ /* 0x000ea20000000a00 */
[----:B------:R-:W-:-:S02]  /*0df0*/  SHF.R.S32.HI R11, RZ, 0x1f, R7 ;  /* 0x0000001fff0b7819 */ /* 0x000fc40000011407 */
[----:B------:R-:W-:Y:S02]  /*0e00*/  CS2R R110, SRZ ;  /* 0x00000000006e7805 */ /* 0x000fe4000001ff00 */
[----:B------:R-:W-:Y:S01]  /*0e10*/  SGXT.U32 R128, R128, 0x1 ;  /* 0x000000018080781a */ /* 0x000fe20000000000 */
[----:B0-----:R-:W-:Y:S01]  /*0e20*/  IMAD R10, R10, R3, RZ ;  /* 0x000000030a0a7224 */ /* 0x001fe200078e02ff */
[----:B------:R-:W-:Y:S01]  /*0e30*/  MOV R14, 0x7632 ;  /* 0x00007632000e7802 */ /* 0x000fe20000000f00 */
[----:B------:R-:W-:Y:S01]  /*0e40*/  IMAD R2, R2, UR17, RZ ;  /* 0x0000001102027c24 */ /* 0x000fe2000f8e02ff */
[----:B------:R-:W-:Y:S01]  /*0e50*/  LOP3.LUT R128, R9, R128, RZ, 0xfc, !PT ;  /* 0x0000008009807212 */ /* 0x000fe200078efcff */
[----:B------:R-:W-:Y:S01]  /*0e60*/  IMAD R132, R3, 0x8, R10 ;  /* 0x0000000803847824 */ /* 0x000fe200078e020a */
[----:B------:R-:W-:Y:S02]  /*0e70*/  MOV R140, 0x3f800000 ;  /* 0x3f800000008c7802 */ /* 0x000fe40000000f00 */
[----:B------:R-:W-:-:S02]  /*0e80*/  CS2R R112, SRZ ;  /* 0x0000000000707805 */ /* 0x000fc4000001ff00 */
[----:B------:R-:W-:Y:S01]  /*0e90*/  IADD3 R127, P0, P1, R7, UR4, R2 ;  /* 0x00000004077f7c10 */ /* 0x000fe2000f91e002 */
[C---:B------:R-:W-:Y:S01]  /*0ea0*/  IMAD R134, R3.reuse, 0x8, R132 ;  /* 0x0000000803867824 */ /* 0x040fe200078e0284 */
[----:B------:R-:W-:Y:S01]  /*0eb0*/  SHF.R.S32.HI R2, RZ, 0x1f, R2 ;  /* 0x0000001fff027819 */ /* 0x000fe20000011402 */
[----:B------:R-:W-:Y:S01]  /*0ec0*/  UIMAD UR4, UR17, UR18, URZ ;  /* 0x00000012110472a4 */ /* 0x000fe2000f8e023f */
[----:B------:R-:W-:Y:S02]  /*0ed0*/  LOP3.LUT R7, R0, 0x3f, RZ, 0xc0, !PT ;  /* 0x0000003f00077812 */ /* 0x000fe400078ec0ff */
[----:B------:R-:W-:Y:S02]  /*0ee0*/  CS2R R114, SRZ ;  /* 0x0000000000727805 */ /* 0x000fe4000001ff00 */
[----:B------:R-:W-:Y:S02]  /*0ef0*/  LEA R136, R3, R134, 0x3 ;  /* 0x0000008603887211 */ /* 0x000fe400078e18ff */
[----:B------:R-:W-:-:S02]  /*0f00*/  CS2R R116, SRZ ;  /* 0x0000000000747805 */ /* 0x000fc4000001ff00 */
[----:B------:R-:W-:Y:S01]  /*0f10*/  IADD3.X R11, R11, UR5, R2, P0, P1 ;  /* 0x000000050b0b7c10 */ /* 0x000fe200087e2402 */
[----:B------:R-:W-:Y:S01]  /*0f20*/  IMAD R7, R7, UR19, RZ ;  /* 0x0000001307077c24 */ /* 0x000fe2000f8e02ff */
[----:B------:R-:W-:Y:S01]  /*0f30*/  SHF.R.U32.HI R2, RZ, 0x6, R0 ;  /* 0x00000006ff027819 */ /* 0x000fe20000011600 */
[C---:B------:R-:W-:Y:S01]  /*0f40*/  IMAD R126, R3.reuse, 0x8, R136 ;  /* 0x00000008037e7824 */ /* 0x040fe200078e0288 */
[----:B------:R-:W-:Y:S01]  /*0f50*/  IADD3 R131, P0, R10, R127, RZ ;  /* 0x0000007f0a837210 */ /* 0x000fe20007f1e0ff */
[----:B------:R-:W-:Y:S01]  /*0f60*/  USHF.R.S32.HI UR5, URZ, 0x1f, UR4 ;  /* 0x0000001f3f057899 */ /* 0x000fe20008011404 */
[----:B------:R-:W-:Y:S01]  /*0f70*/  SGXT.U32 R2, R2, 0x2 ;  /* 0x000000020202781a */ /* 0x000fe20000000000 */
[----:B------:R-:W-:Y:S01]  /*0f80*/  IMAD R6, R3, 0x8, R126 ;  /* 0x0000000803067824 */ /* 0x000fe200078e027e */
[----:B------:R-:W-:Y:S02]  /*0f90*/  LEA.HI.X.SX32 R130, R10, R11, 0x1, P0 ;  /* 0x0000000b0a827211 */ /* 0x000fe400000f0eff */
[----:B------:R-:W-:-:S02]  /*0fa0*/  CS2R R118, SRZ ;  /* 0x0000000000767805 */ /* 0x000fc4000001ff00 */
[----:B------:R-:W-:Y:S01]  /*0fb0*/  IADD3 R133, P0, R132, R127, RZ ;  /* 0x0000007f84857210 */ /* 0x000fe20007f1e0ff */
[----:B-1----:R-:W-:Y:S01]  /*0fc0*/  IMAD R122, R2, R15, RZ ;  /* 0x0000000f027a7224 */ /* 0x002fe200078e02ff */
[----:B------:R-:W-:Y:S02]  /*0fd0*/  LEA R124, R3, R6, 0x3 ;  /* 0x00000006037c7211 */ /* 0x000fe400078e18ff */
[----:B------:R-:W-:Y:S02]  /*0fe0*/  CS2R R88, SRZ ;  /* 0x0000000000587805 */ /* 0x000fe4000001ff00 */
[-C--:B------:R-:W-:Y:S02]  /*0ff0*/  IADD3 R135, P1, R134, R127.reuse, RZ ;  /* 0x0000007f86877210 */ /* 0x080fe40007f3e0ff */
[----:B------:R-:W-:Y:S02]  /*1000*/  CS2R R90, SRZ ;  /* 0x00000000005a7805 */ /* 0x000fe4000001ff00 */
[----:B------:R-:W-:Y:S01]  /*1010*/  LEA R23, R15, R122, 0x2 ;  /* 0x0000007a0f177211 */ /* 0x000fe200078e10ff */
[----:B------:R-:W-:Y:S01]  /*1020*/  IMAD R123, R3, 0x8, R124 ;  /* 0x00000008037b7824 */ /* 0x000fe200078e027c */
[----:B------:R-:W-:-:S02]  /*1030*/  IADD3 R137, P2, R136, R127, RZ ;  /* 0x0000007f88897210 */ /* 0x000fc40007f5e0ff */
[----:B------:R-:W-:Y:S02]  /*1040*/  CS2R R92, SRZ ;  /* 0x00000000005c7805 */ /* 0x000fe4000001ff00 */
[-C--:B------:R-:W-:Y:S01]  /*1050*/  LEA.HI.X.SX32 R132, R132, R11.reuse, 0x1, P0 ;  /* 0x0000000b84847211 */ /* 0x080fe200000f0eff */
[----:B------:R-:W-:Y:S01]  /*1060*/  IMAD R21, R15, 0x4, R23 ;  /* 0x000000040f157824 */ /* 0x000fe200078e0217 */
[----:B------:R-:W-:Y:S02]  /*1070*/  LEA.HI.X.SX32 R134, R134, R11, 0x1, P1 ;  /* 0x0000000b86867211 */ /* 0x000fe400008f0eff */
[----:B------:R-:W-:Y:S02]  /*1080*/  CS2R R94, SRZ ;  /* 0x00000000005e7805 */ /* 0x000fe4000001ff00 */
[----:B------:R-:W-:Y:S02]  /*1090*/  IADD3 R139, P0, R126, R127, RZ ;  /* 0x0000007f7e8b7210 */ /* 0x000fe40007f1e0ff */
[----:B------:R-:W-:-:S02]  /*10a0*/  CS2R R96, SRZ ;  /* 0x0000000000607805 */ /* 0x000fc4000001ff00 */
[----:B------:R-:W-:Y:S02]  /*10b0*/  IADD3 R141, P1, R6, R127, RZ ;  /* 0x0000007f068d7210 */ /* 0x000fe40007f3e0ff */
[----:B------:R-:W-:Y:S02]  /*10c0*/  CS2R R98, SRZ ;  /* 0x0000000000627805 */ /* 0x000fe4000001ff00 */
[----:B------:R-:W-:Y:S02]  /*10d0*/  LEA.HI R2, R0, 0xc, RZ, 0x1a ;  /* 0x0000000c00027811 */ /* 0x000fe400078fd0ff */
[----:B------:R-:W-:Y:S02]  /*10e0*/  CS2R R100, SRZ ;  /* 0x0000000000647805 */ /* 0x000fe4000001ff00 */
[----:B------:R-:W-:Y:S02]  /*10f0*/  LEA.HI.X.SX32 R136, R136, R11, 0x1, P2 ;  /* 0x0000000b88887211 */ /* 0x000fe400010f0eff */
[----:B------:R-:W-:-:S02]  /*1100*/  CS2R R102, SRZ ;  /* 0x0000000000667805 */ /* 0x000fc4000001ff00 */
[----:B------:R-:W-:Y:S01]  /*1110*/  IADD3 R129, P2, R124, R127, RZ ;  /* 0x0000007f7c817210 */ /* 0x000fe20007f5e0ff */
[----:B------:R-:W-:Y:S01]  /*1120*/  IMAD R2, R2, R15, RZ ;  /* 0x0000000f02027224 */ /* 0x000fe200078e02ff */
[----:B------:R-:W-:Y:S01]  /*1130*/  IADD3 R127, P3, R123, R127, RZ ;  /* 0x0000007f7b7f7210 */ /* 0x000fe20007f7e0ff */
[----:B------:R-:W-:Y:S01]  /*1140*/  UMOV UR8, 0xfffffffe ;  /* 0xfffffffe00087882 */ /* 0x000fe20000000000 */
[-C--:B------:R-:W-:Y:S01]  /*1150*/  LEA.HI.X.SX32 R126, R126, R11.reuse, 0x1, P0 ;  /* 0x0000000b7e7e7211 */ /* 0x080fe200000f0eff */
[----:B------:R-:W-:Y:S01]  /*1160*/  UMOV UR9, 0x7fffffdf ;  /* 0x7fffffdf00097882 */ /* 0x000fe20000000000 */
[----:B------:R-:W-:Y:S01]  /*1170*/  LEA.HI.X.SX32 R125, R6, R11, 0x1, P1 ;  /* 0x0000000b067d7211 */ /* 0x000fe200008f0eff */
[----:B------:R-:W-:Y:S01]  /*1180*/  UMOV UR7, URZ ;  /* 0x0000003f00077c82 */ /* 0x000fe20008000000 */
[----:B------:R-:W-:Y:S01]  /*1190*/  LEA.HI R6, R0, 0x1c, RZ, 0x1a ;  /* 0x0000001c00067811 */ /* 0x000fe200078fd0ff */
[----:B------:R-:W-:Y:S01]  /*11a0*/  ULDC UR18, c[0x0][0x238] ;  /* 0x00008e0000127ab9 */ /* 0x000fe20000000800 */
[----:B--2---:R-:W-:Y:S01]  /*11b0*/  IADD3 R9, P0, P1, R7, UR4, R12 ;  /* 0x0000000407097c10 */ /* 0x004fe2000f91e00c */
[----:B------:R-:W-:Y:S01]  /*11c0*/  IMAD.MOV.U32 R12, RZ, RZ, RZ ;  /* 0x000000ffff0c7224 */ /* 0x000fe200078e00ff */
[----:B------:R-:W-:Y:S01]  /*11d0*/  SHF.R.S32.HI R10, RZ, 0x1f, R7 ;  /* 0x0000001fff0a7819 */ /* 0x000fe20000011407 */
[----:B------:R-:W-:Y:S01]  /*11e0*/  IMAD R6, R6, R15, RZ ;  /* 0x0000000f06067224 */ /* 0x000fe200078e02ff */
[----:B------:R-:W-:Y:S01]  /*11f0*/  LEA R20, R15, R21, 0x3 ;  /* 0x000000150f147211 */ /* 0x000fe200078e18ff */
[----:B------:R-:W-:Y:S01]  /*1200*/  UMOV UR4, URZ ;  /* 0x0000003f00047c82 */ /* 0x000fe20008000000 */
[-C--:B------:R-:W-:Y:S01]  /*1210*/  LEA.HI.X.SX32 R124, R124, R11.reuse, 0x1, P2 ;  /* 0x0000000b7c7c7211 */ /* 0x080fe200010f0eff */
[----:B------:R-:W-:Y:S01]  /*1220*/  UMOV UR11, 0xc0000010 ;  /* 0xc0000010000b7882 */ /* 0x000fe20000000000 */
[----:B------:R-:W-:Y:S01]  /*1230*/  LEA.HI.X.SX32 R123, R123, R11, 0x1, P3 ;  /* 0x0000000b7b7b7211 */ /* 0x000fe200018f0eff */
[----:B------:R-:W-:Y:S01]  /*1240*/  IMAD R19, R15, 0x4, R20 ;  /* 0x000000040f137824 */ /* 0x000fe200078e0214 */
[----:B------:R-:W-:Y:S01]  /*1250*/  IADD3.X R7, R10, UR5, R13, P0, P1 ;  /* 0x000000050a077c10 */ /* 0x000fe200087e240d */
[----:B------:R-:W-:Y:S01]  /*1260*/  UIADD3 UR5, UR16, 0x2000, URZ ;  /* 0x0000200010057890 */ /* 0x000fe2000fffe03f */
[----:B------:R-:W-:Y:S01]  /*1270*/  SHF.R.S32.HI R11, RZ, 0x7, R0 ;  /* 0x00000007ff0b7819 */ /* 0x000fe20000011400 */
[----:B------:R-:W-:Y:S01]  /*1280*/  IMAD.MOV.U32 R10, RZ, RZ, -0x800000 ;  /* 0xff800000ff0a7424 */ /* 0x000fe200078e00ff */
[-C--:B------:R-:W-:Y:S01]  /*1290*/  IADD3 R165, P0, R122, R9.reuse, RZ ;  /* 0x000000097aa57210 */ /* 0x080fe20007f1e0ff */
[----:B------:R-:W-:Y:S01]  /*12a0*/  USHF.R.U32.HI UR5, URZ, 0x4, UR5 ;  /* 0x000000043f057899 */ /* 0x000fe20008011605 */
[----:B------:R-:W-:Y:S01]  /*12b0*/  IADD3 R164, P1, R2, R9, RZ ;  /* 0x0000000902a47210 */ /* 0x000fe20007f3e0ff */
[----:B------:R-:W-:Y:S01]  /*12c0*/  UMOV UR27, 0x80000020 ;  /* 0x80000020001b7882 */ /* 0x000fe20000000000 */
[----:B------:R-:W-:Y:S01]  /*12d0*/  SGXT R11, R11, 0x1 ;  /* 0x000000010b0b781a */ /* 0x000fe20000000200 */
[----:B------:R-:W-:Y:S01]  /*12e0*/  USGXT.U32 UR6, UR5, 0xe ;  /* 0x0000000e0506789a */ /* 0x000fe20008000000 */
[----:B------:R-:W-:-:S02]  /*12f0*/  LEA.HI.X.SX32 R122, R122, R7, 0x1, P0 ;  /* 0x000000077a7a7211 */ /* 0x000fc400000f0eff */
[-C--:B------:R-:W-:Y:S01]  /*1300*/  IADD3 R163, P2, R6, R9.reuse, RZ ;  /* 0x0000000906a37210 */ /* 0x080fe20007f5e0ff */
[----:B------:R-:W-:Y:S01]  /*1310*/  UIADD3.64 UR22, UR6, -UR8, URZ ;  /* 0x8000000806167297 */ /* 0x000fe2000fffe03f */
[----:B------:R-:W-:Y:S01]  /*1320*/  IADD3 R161, P0, R23, R9, RZ ;  /* 0x0000000917a17210 */ /* 0x000fe20007f1e0ff */
[----:B------:R-:W-:Y:S01]  /*1330*/  UMOV UR5, URZ ;  /* 0x0000003f00057c82 */ /* 0x000fe20008000000 */
[----:B------:R-:W-:Y:S01]  /*1340*/  LEA.HI.X.SX32 R121, R2, R7, 0x1, P1 ;  /* 0x0000000702797211 */ /* 0x000fe200008f0eff */
[----:B------:R-:W-:Y:S01]  /*1350*/  IMAD.MOV.U32 R2, RZ, RZ, 0x3f800000 ;  /* 0x3f800000ff027424 */ /* 0x000fe200078e00ff */
[----:B------:R-:W-:Y:S01]  /*1360*/  LEA R18, R15, R19, 0x2 ;  /* 0x000000130f127211 */ /* 0x000fe200078e10ff */
[----:B------:R-:W-:Y:S01]  /*1370*/  IMAD.MOV.U32 R15, RZ, RZ, 0x5410 ;  /* 0x00005410ff0f7424 */ /* 0x000fe200078e00ff */
[----:B------:R-:W-:Y:S01]  /*1380*/  IADD3 R157, P1, R20, R9, RZ ;  /* 0x00000009149d7210 */ /* 0x000fe20007f3e0ff */
[----:B------:R-:W-:Y:S01]  /*1390*/  UMOV UR10, UR6 ;  /* 0x00000006000a7c82 */ /* 0x000fe20008000000 */
[----:B------:R-:W-:Y:S01]  /*13a0*/  LOP3.LUT R11, R11, 0x90, RZ, 0xc0, !PT ;  /* 0x000000900b0b7812 */ /* 0x000fe200078ec0ff */
[----:B------:R-:W-:Y:S01]  /*13b0*/  UMOV UR26, UR6 ;  /* 0x00000006001a7c82 */ /* 0x000fe20008000000 */
[----:B------:R-:W-:-:S02]  /*13c0*/  LEA.HI.X.SX32 R120, R6, R7, 0x1, P2 ;  /* 0x0000000706787211 */ /* 0x000fc400010f0eff */
[----:B------:R-:W-:Y:S02]  /*13d0*/  LEA.HI.X.SX32 R23, R23, R7, 0x1, P0 ;  /* 0x0000000717177211 */ /* 0x000fe400000f0eff */
[-C--:B------:R-:W-:Y:S02]  /*13e0*/  IADD3 R159, P0, R21, R9.reuse, RZ ;  /* 0x00000009159f7210 */ /* 0x080fe40007f1e0ff */
[-C--:B------:R-:W-:Y:S02]  /*13f0*/  IADD3 R155, P2, R19, R9.reuse, RZ ;  /* 0x00000009139b7210 */ /* 0x080fe40007f5e0ff */
[----:B------:R-:W-:Y:S02]  /*1400*/  IADD3 R22, P3, R18, R9, RZ ;  /* 0x0000000912167210 */ /* 0x000fe40007f7e0ff */
[----:B------:R-:W-:Y:S02]  /*1410*/  LEA.HI.X.SX32 R20, R20, R7, 0x1, P1 ;  /* 0x0000000714147211 */ /* 0x000fe400008f0eff */
[----:B------:R-:W-:-:S02]  /*1420*/  LOP3.LUT P1, RZ, R0, 0x2, RZ, 0xc0, !PT ;  /* 0x0000000200ff7812 */ /* 0x000fc4000782c0ff */
[----:B------:R-:W-:Y:S02]  /*1430*/  LOP3.LUT R16, R11, 0x7f, R0, 0x78, !PT ;  /* 0x0000007f0b107812 */ /* 0x000fe400078e7800 */
[-C--:B------:R-:W-:Y:S02]  /*1440*/  LEA.HI.X.SX32 R21, R21, R7.reuse, 0x1, P0 ;  /* 0x0000000715157211 */ /* 0x080fe400000f0eff */
[-C--:B------:R-:W-:Y:S02]  /*1450*/  LEA.HI.X.SX32 R19, R19, R7.reuse, 0x1, P2 ;  /* 0x0000000713137211 */ /* 0x080fe400010f0eff */
[----:B------:R-:W-:Y:S02]  /*1460*/  LEA.HI.X.SX32 R18, R18, R7, 0x1, P3 ;  /* 0x0000000712127211 */ /* 0x000fe400018f0eff */
[----:B------:R-:W-:Y:S02]  /*1470*/  LOP3.LUT P0, RZ, R0, 0x1, RZ, 0xc0, !PT ;  /* 0x0000000100ff7812 */ /* 0x000fe4000780c0ff */
[----:B------:R-:W-:-:S02]  /*1480*/  MOV R7, 0x3f800000 ;  /* 0x3f80000000077802 */ /* 0x000fc40000000f00 */
[----:B------:R-:W-:Y:S02]  /*1490*/  MOV R6, 0x3f800000 ;  /* 0x3f80000000067802 */ /* 0x000fe40000000f00 */
[----:B------:R-:W-:Y:S02]  /*14a0*/  MOV R9, 0xff800000 ;  /* 0xff80000000097802 */ /* 0x000fe40000000f00 */
[----:B------:R-:W-:Y:S02]  /*14b0*/  SEL R15, R15, 0x1054, !P1 ;  /* 0x000010540f0f7807 */ /* 0x000fe40004800000 */
[----:B------:R-:W-:Y:S02]  /*14c0*/  SEL R14, R14, 0x3276, !P1 ;  /* 0x000032760e0e7807 */ /* 0x000fe40004800000 */
[----:B------:R-:W-:Y:S02]  /*14d0*/  LOP3.LUT R13, R128, 0x1, RZ, 0x3c, !PT ;  /* 0x00000001800d7812 */ /* 0x000fe400078e3cff */
[----:B------:R-:W-:-:S07]  /*14e0*/  LOP3.LUT R11, R16, 0x20, RZ, 0x3c, !PT ;  /* 0x00000020100b7812 */ /* 0x000fce00078e3cff */
.L_x_1:
[----:B------:R-:W-:Y:S02]  /*14f0*/  SHF.R.S32.HI R41, RZ, 0x1f, R12 ;  /* 0x0000001fff297819 */ /* 0x000fe4000001140c */
[C---:B------:R-:W-:Y:S02]  /*1500*/  IADD3 R24, P1, R12.reuse, R131, RZ ;  /* 0x000000830c187210 */ /* 0x040fe40007f3e0ff */
[C---:B------:R-:W-:Y:S02]  /*1510*/  IADD3 R26, P2, R12.reuse, R133, RZ ;  /* 0x000000850c1a7210 */ /* 0x040fe40007f5e0ff */
[C---:B------:R-:W-:Y:S02]  /*1520*/  IADD3.X R25, R41.reuse, R130, RZ, P1, !PT ;  /* 0x0000008229197210 */ /* 0x040fe40000ffe4ff */
[C---:B------:R-:W-:Y:S01]  /*1530*/  IADD3 R28, P1, R12.reuse, R135, RZ ;  /* 0x000000870c1c7210 */ /* 0x040fe20007f3e0ff */
[C---:B------:R-:W-:Y:S01]  /*1540*/  IMAD.X R27, R41.reuse, 0x1, R132, P2 ;  /* 0x00000001291b7824 */ /* 0x040fe200010e0684 */
[----:B------:R-:W-:Y:S01]  /*1550*/  IADD3 R30, P2, R12, R137, RZ ;  /* 0x000000890c1e7210 */ /* 0x000fe20007f5e0ff */
[----:B------:R0:W2:Y:S01]  /*1560*/  LDG.E.U8 R39, desc[UR20][R24.64] ;  /* 0x0000001418277981 */ /* 0x0000a2000c1e1100 */
[----:B------:R-:W-:-:S02]  /*1570*/  IADD3.X R29, R41, R134, RZ, P1, !PT ;  /* 0x00000086291d7210 */ /* 0x000fc40000ffe4ff */
[C---:B------:R-:W-:Y:S01]  /*1580*/  IADD3 R32, P1, R12.reuse, R139, RZ ;  /* 0x0000008b0c207210 */ /* 0x040fe20007f3e0ff */
[C---:B------:R-:W-:Y:S01]  /*1590*/  IMAD.X R31, R41.reuse, 0x1, R136, P2 ;  /* 0x00000001291f7824 */ /* 0x040fe200010e0688 */
[C---:B------:R-:W-:Y:S01]  /*15a0*/  IADD3 R34, P2, R12.reuse, R141, RZ ;  /* 0x0000008d0c227210 */ /* 0x040fe20007f5e0ff */
[----:B------:R-:W3:Y:S01]  /*15b0*/  LDG.E.U8 R27, desc[UR20][R26.64] ;  /* 0x000000141a1b7981 */ /* 0x000ee2000c1e1100 */
[C---:B------:R-:W-:Y:S02]  /*15c0*/  IADD3.X R33, R41.reuse, R126, RZ, P1, !PT ;  /* 0x0000007e29217210 */ /* 0x040fe40000ffe4ff */
[C---:B------:R-:W-:Y:S01]  /*15d0*/  IADD3 R36, P3, R12.reuse, R129, RZ ;  /* 0x000000810c247210 */ /* 0x040fe20007f7e0ff */
[----:B------:R-:W4:Y:S01]  /*15e0*/  LDG.E.U8 R29, desc[UR20][R28.64] ;  /* 0x000000141c1d7981 */ /* 0x000f22000c1e1100 */
[----:B0-----:R-:W-:Y:S01]  /*15f0*/  IADD3 R24, P1, R12, R127, RZ ;  /* 0x0000007f0c187210 */ /* 0x001fe20007f3e0ff */
[C---:B------:R-:W-:Y:S01]  /*1600*/  IMAD.X R35, R41.reuse, 0x1, R125, P2 ;  /* 0x0000000129237824 */ /* 0x040fe200010e067d */
[C---:B------:R-:W-:Y:S01]  /*1610*/  IADD3.X R37, R41.reuse, R124, RZ, P3, !PT ;  /* 0x0000007c29257210 */ /* 0x040fe20001ffe4ff */
[----:B------:R-:W5:Y:S02]  /*1620*/  LDG.E.U8 R31, desc[UR20][R30.64] ;  /* 0x000000141e1f7981 */ /* 0x000f64000c1e1100 */
[----:B------:R-:W-:-:S02]  /*1630*/  IMAD.X R25, R41, 0x1, R123, P1 ;  /* 0x0000000129197824 */ /* 0x000fc400008e067b */
[----:B------:R-:W5:Y:S04]  /*1640*/  LDG.E.U8 R143, desc[UR20][R32.64] ;  /* 0x00000014208f7981 */ /* 0x000f68000c1e1100 */
[----:B------:R-:W5:Y:S04]  /*1650*/  LDG.E.U8 R145, desc[UR20][R34.64] ;  /* 0x0000001422917981 */ /* 0x000f68000c1e1100 */
[----:B------:R-:W5:Y:S04]  /*1660*/  LDG.E.U8 R147, desc[UR20][R36.64] ;  /* 0x0000001424937981 */ /* 0x000f68000c1e1100 */
[----:B------:R-:W5:Y:S01]  /*1670*/  LDG.E.U8 R149, desc[UR20][R24.64] ;  /* 0x0000001418957981 */ /* 0x000f62000c1e1100 */
[----:B------:R-:W-:Y:S01]  /*1680*/  USHF.L.U32 UR6, UR24, 0x5, URZ ;  /* 0x0000000518067899 */ /* 0x000fe2000800063f */
[----:B------:R-:W-:Y:S01]  /*1690*/  IADD3 R146, P1, R165, UR4, RZ ;  /* 0x00000004a5927c10 */ /* 0x000fe2000ff3e0ff */
[----:B------:R-:W-:Y:S01]  /*16a0*/  UMOV UR12, 0xffffff00 ;  /* 0xffffff00000c7882 */ /* 0x000fe20000000000 */
[----:B------:R-:W-:Y:S01]  /*16b0*/  BAR.SYNC.DEFER_BLOCKING 0x0 ;  /* 0x0000000000007b1d */ /* 0x000fe20000010000 */
[----:B------:R-:W-:-:S04]  /*16c0*/  ULOP3.LUT UR6, UR6, 0x80, URZ, 0xc0, !UPT ;  /* 0x0000008006067892 */ /* 0x000fc8000f8ec03f */
[----:B------:R-:W-:Y:S01]  /*16d0*/  ULEA.HI UR6, UR16, UR6, URZ, 0x1c ;  /* 0x0000000610067291 */ /* 0x000fe2000f8fe03f */
[----:B------:R-:W-:Y:S01]  /*16e0*/  UMOV UR13, 0x3fffffef ;  /* 0x3fffffef000d7882 */ /* 0x000fe20000000000 */
[----:B------:R-:W-:Y:S02]  /*16f0*/  UMOV UR7, URZ ;  /* 0x0000003f00077c82 */ /* 0x000fe40008000000 */
[----:B------:R-:W-:Y:S01]  /*1700*/  ULOP3.LUT UR6, UR6, 0x3fff, URZ, 0xc0, !UPT ;  /* 0x00003fff06067892 */ /* 0x000fe2000f8ec03f */
[----:B------:R-:W-:Y:S01]  /*1710*/  UMOV UR9, 0xc0000010 ;  /* 0xc000001000097882 */ /* 0x000fe20000000000 */
[----:B------:R-:W-:Y:S02]  /*1720*/  UMOV UR14, UR10 ;  /* 0x0000000a000e7c82 */ /* 0x000fe40008000000 */
[----:B------:R-:W-:Y:S01]  /*1730*/  UIADD3.64 UR12, UR6, -UR12, URZ ;  /* 0x8000000c060c7297 */ /* 0x000fe2000fffe03f */
[----:B------:R-:W-:Y:S02]  /*1740*/  UMOV UR15, UR11 ;  /* 0x0000000b000f7c82 */ /* 0x000fe40008000000 */
[----:B------:R-:W-:Y:S01]  /*1750*/  UMOV UR8, UR6 ;  /* 0x0000000600087c82 */ /* 0x000fe20008000000 */
[----:B------:R-:W-:Y:S01]  /*1760*/  USHF.R.S32.HI UR6, URZ, 0x1f, UR4 ;  /* 0x0000001f3f067899 */ /* 0x000fe20008011404 */
[----:B--2---:R-:W-:Y:S04]  /*1770*/  STS.U8 [R16+UR16+0x2000], R39 ;  /* 0x0020002710007988 */ /* 0x004fe80008000010 */
[----:B---3--:R-:W-:Y:S04]  /*1780*/  STS.U8 [R16+UR16+0x2100], R27 ;  /* 0x0021001b10007988 */ /* 0x008fe80008000010 */
[----:B----4-:R-:W-:Y:S04]  /*1790*/  STS.U8 [R16+UR16+0x2200], R29 ;  /* 0x0022001d10007988 */ /* 0x010fe80008000010 */
[----:B-----5:R-:W-:Y:S04]  /*17a0*/  STS.U8 [R16+UR16+0x2300], R31 ;  /* 0x0023001f10007988 */ /* 0x020fe80008000010 */
[----:B------:R-:W-:Y:S04]  /*17b0*/  STS.U8 [R16+UR16+0x2400], R143 ;  /* 0x0024008f10007988 */ /* 0x000fe80008000010 */
[----:B------:R-:W-:Y:S04]  /*17c0*/  STS.U8 [R16+UR16+0x2500], R145 ;  /* 0x0025009110007988 */ /* 0x000fe80008000010 */
[----:B------:R0:W-:Y:S04]  /*17d0*/  STS.U8 [R16+UR16+0x2600], R147 ;  /* 0x0026009310007988 */ /* 0x0001e80008000010 */
[----:B------:R1:W-:Y:S01]  /*17e0*/  STS.U8 [R16+UR16+0x2700], R149 ;  /* 0x0027009510007988 */ /* 0x0003e20008000010 */
[----:B------:R2:W-:Y:S06]  /*17f0*/  MEMBAR.ALL.CTA ;  /* 0x0000000000007992 */ /* 0x0005ec0000008000 */
[----:B--2---:R-:W2:Y:S01]  /*1800*/  FENCE.VIEW.ASYNC.S ;  /* 0x00000000000073c6 */ /* 0x004ea20000000000 */
[----:B0-----:R-:W-:Y:S01]  /*1810*/  IADD3.X R147, R122, UR6, RZ, P1, !PT ;  /* 0x000000067a937c10 */ /* 0x001fe20008ffe4ff */
[----:B--2---:R-:W-:Y:S06]  /*1820*/  BAR.SYNC.DEFER_BLOCKING 0x0 ;  /* 0x0000000000007b1d */ /* 0x004fec0000010000 */
[----:B------:R-:W-:Y:S01]  /*1830*/  WARPGROUP.ARRIVE ;  /* 0x00000000000079c5 */ /* 0x000fe20000000000 */
[----:B------:R0:W2:Y:S05]  /*1840*/  LDG.E.U8 R143, desc[UR20][R146.64] ;  /* 0x00000014928f7981 */ /* 0x0000aa000c1e1100 */
[----:B------:R-:W-:Y:S04]  /*1850*/  QGMMA.64x64x32.F32.E4M3.E4M3 R56, gdesc[UR8], RZ, !UPT ;  /* 0x00e00000083879f3 */ /* 0x000fe8000c7008ff */
[----:B------:R-:W-:Y:S01]  /*1860*/  QGMMA.64x64x32.F32.E4M3.E4M3 R24, gdesc[UR12], RZ, !UPT, gsb0 ;  /* 0x00e000000c1879f3 */ /* 0x000fe2000c0008ff */
[----:B------:R-:W-:-:S04]  /*1870*/  IADD3 R148, P1, R161, UR4, RZ ;  /* 0x00000004a1947c10 */ /* 0x000fc8000ff3e0ff */
[----:B-1----:R-:W-:Y:S02]  /*1880*/  IADD3.X R149, R23, UR6, RZ, P1, !PT ;  /* 0x0000000617957c10 */ /* 0x002fe40008ffe4ff */
[----:B------:R-:W-:-:S03]  /*1890*/  IADD3 R144, P1, R159, UR4, RZ ;  /* 0x000000049f907c10 */ /* 0x000fc6000ff3e0ff */
[----:B------:R-:W3:Y:S01]  /*18a0*/  LDG.E.U8 R142, desc[UR20][R148.64] ;  /* 0x00000014948e7981 */ /* 0x000ee2000c1e1100 */
[----:B------:R-:W-:-:S06]  /*18b0*/  IADD3.X R145, R21, UR6, RZ, P1, !PT ;  /* 0x0000000615917c10 */ /* 0x000fcc0008ffe4ff */
[----:B------:R1:W4:Y:S01]  /*18c0*/  LDG.E.U8 R145, desc[UR20][R144.64] ;  /* 0x0000001490917981 */ /* 0x000322000c1e1100 */
[----:B------:R-:W-:Y:S02]  /*18d0*/  WARPGROUP.DEPBAR.LE gsb0, 0x0 ;  /* 0x00008000000079c5 */ /* 0x000fe40000010000 */
[----:B------:R-:W-:Y:S01]  /*18e0*/  FMUL R150, R58, UR18 ;  /* 0x000000123a967c20 */ /* 0x000fe20008400000 */
[----:B------:R-:W-:Y:S01]  /*18f0*/  FMUL R151, R59, UR18 ;  /* 0x000000123b977c20 */ /* 0x000fe20008400000 */
[----:B0-----:R-:W-:-:S04]  /*1900*/  FMUL R146, R62, UR18 ;  /* 0x000000123e927c20 */ /* 0x001fc80008400000 */
[----:B------:R-:W-:-:S04]  /*1910*/  FMNMX R151, R150, R151, !PT ;  /* 0x0000009796977209 */ /* 0x000fc80007800000 */
[----:B------:R-:W-:Y:S01]  /*1920*/  FMNMX R151, R146, R151, !PT ;  /* 0x0000009792977209 */ /* 0x000fe20007800000 */
[----:B------:R-:W-:-:S05]  /*1930*/  FMUL R146, R63, UR18 ;  /* 0x000000123f927c20 */ /* 0x000fca0008400000 */
[----:B------:R-:W-:Y:S01]  /*1940*/  FMNMX R151, R146, R151, !PT ;  /* 0x0000009792977209 */ /* 0x000fe20007800000 */
[----:B------:R-:W-:Y:S01]  /*1950*/  FMUL R146, R66, UR18 ;  /* 0x0000001242927c20 */ /* 0x000fe20008400000 */
[----:B-1----:R-:W-:-:S04]  /*1960*/  FMUL R144, R67, UR18 ;  /* 0x0000001243907c20 */ /* 0x002fc80008400000 */
[----:B------:R-:W-:-:S04]  /*1970*/  FMNMX R151, R146, R151, !PT ;  /* 0x0000009792977209 */ /* 0x000fc80007800000 */
[----:B------:R-:W-:Y:S01]  /*1980*/  FMNMX R151, R144, R151, !PT ;  /* 0x0000009790977209 */ /* 0x000fe20007800000 */
[----:B------:R-:W-:-:S05]  /*1990*/  FMUL R144, R70, UR18 ;  /* 0x0000001246907c20 */ /* 0x000fca0008400000 */
[----:B------:R-:W-:Y:S01]  /*19a0*/  FMNMX R151, R144, R151, !PT ;  /* 0x0000009790977209 */ /* 0x000fe20007800000 */
[----:B------:R-:W-:Y:S01]  /*19b0*/  FMUL R144, R71, UR18 ;  /* 0x0000001247907c20 */ /* 0x000fe20008400000 */
[----:B------:R-:W-:-:S04]  /*19c0*/  FMUL R146, R74, UR18 ;  /* 0x000000124a927c20 */ /* 0x000fc80008400000 */
[----:B------:R-:W-:-:S04]  /*19d0*/  FMNMX R151, R144, R151, !PT ;  /* 0x0000009790977209 */ /* 0x000fc80007800000 */
[----:B------:R-:W-:Y:S01]  /*19e0*/  FMNMX R151, R146, R151, !PT ;  /* 0x0000009792977209 */ /* 0x000fe20007800000 */
[----:B------:R-:W-:Y:S01]  /*19f0*/  FMUL R146, R75, UR18 ;  /* 0x000000124b927c20 */ /* 0x000fe20008400000 */
[----:B------:R-:W-:-:S04]  /*1a00*/  FMUL R144, R56, UR18 ;  /* 0x0000001238907c20 */ /* 0x000fc80008400000 */
[----:B------:R-:W-:Y:S01]  /*1a10*/  FMNMX R151, R146, R151, !PT ;  /* 0x0000009792977209 */ /* 0x000fe20007800000 */
[----:B------:R-:W-:Y:S01]  /*1a20*/  FMUL R146, R78, UR18 ;  /* 0x000000124e927c20 */ /* 0x000fe20008400000 */
[----:B------:R-:W-:-:S04]  /*1a30*/  FMUL R147, R57, UR18 ;  /* 0x0000001239937c20 */ /* 0x000fc80008400000 */
[----:B------:R-:W-:Y:S01]  /*1a40*/  FMNMX R151, R146, R151, !PT ;  /* 0x0000009792977209 */ /* 0x000fe20007800000 */
[----:B------:R-:W-:Y:S01]  /*1a50*/  FMUL R146, R79, UR18 ;  /* 0x000000124f927c20 */ /* 0x000fe20008400000 */
[----:B------:R-:W-:Y:S01]  /*1a60*/  FMNMX R147, R144, R147, !PT ;  /* 0x0000009390937209 */ /* 0x000fe20007800000 */
[----:B------:R-:W-:-:S03]  /*1a70*/  FMUL R144, R60, UR18 ;  /* 0x000000123c907c20 */ /* 0x000fc60008400000 */
        /* <DEDUP_REMOVED lines=16> */
[----:B------:R-:W-:Y:S02]  /*1b80*/  FMNMX R146, R146, R151, !PT ;  /* 0x0000009792927209 */ /* 0x000fe40007800000 */
[----:B------:R-:W-:Y:S01]  /*1b90*/  FMNMX R147, R144, R147, !PT ;  /* 0x0000009390937209 */ /* 0x000fe20007800000 */
[----:B------:R-:W-:Y:S02]  /*1ba0*/  FMUL R144, R69, UR18 ;  /* 0x0000001245907c20 */ /* 0x000fe40008400000 */
[----:B------:R-:W0:Y:S03]  /*1bb0*/  SHFL.BFLY PT, R149, R146, 0x2, 0x1f ;  /* 0x0c401f0092957f89 */ /* 0x000e2600000e0000 */
[----:B------:R-:W-:Y:S01]  /*1bc0*/  FMNMX R147, R144, R147, !PT ;  /* 0x0000009390937209 */ /* 0x000fe20007800000 */
[----:B------:R-:W-:-:S05]  /*1bd0*/  FMUL R144, R72, UR18 ;  /* 0x0000001248907c20 */ /* 0x000fca0008400000 */
[----:B------:R-:W-:Y:S01]  /*1be0*/  FMNMX R147, R144, R147, !PT ;  /* 0x0000009390937209 */ /* 0x000fe20007800000 */
[----:B------:R-:W-:-:S05]  /*1bf0*/  FMUL R144, R73, UR18 ;  /* 0x0000001249907c20 */ /* 0x000fca0008400000 */
[----:B------:R-:W-:Y:S01]  /*1c00*/  FMNMX R147, R144, R147, !PT ;  /* 0x0000009390937209 */ /* 0x000fe20007800000 */
[----:B------:R-:W-:-:S05]  /*1c10*/  FMUL R144, R76, UR18 ;  /* 0x000000124c907c20 */ /* 0x000fca0008400000 */
[----:B------:R-:W-:Y:S01]  /*1c20*/  FMNMX R147, R144, R147, !PT ;  /* 0x0000009390937209 */ /* 0x000fe20007800000 */
[----:B------:R-:W-:Y:S01]  /*1c30*/  FMUL R144, R77, UR18 ;  /* 0x000000124d907c20 */ /* 0x000fe20008400000 */
[----:B0-----:R-:W-:-:S04]  /*1c40*/  FMNMX R152, R146, R149, !PT ;  /* 0x0000009592987209 */ /* 0x001fc80007800000 */
[----:B------:R-:W-:Y:S01]  /*1c50*/  FMNMX R147, R144, R147, !PT ;  /* 0x0000009390937209 */ /* 0x000fe20007800000 */
[----:B------:R-:W-:Y:S01]  /*1c60*/  FMUL R144, R80, UR18 ;  /* 0x0000001250907c20 */ /* 0x000fe20008400000 */
[----:B------:R-:W0:Y:S04]  /*1c70*/  SHFL.BFLY PT, R153, R152, 0x1, 0x1f ;  /* 0x0c201f0098997f89 */ /* 0x000e2800000e0000 */
[----:B------:R-:W-:Y:S01]  /*1c80*/  FMNMX R147, R144, R147, !PT ;  /* 0x0000009390937209 */ /* 0x000fe20007800000 */
[----:B------:R-:W-:Y:S01]  /*1c90*/  FMUL R144, R81, UR18 ;  /* 0x0000001251907c20 */ /* 0x000fe20008400000 */
[----:B------:R-:W-:-:S04]  /*1ca0*/  IADD3 R150, P1, R164, UR4, RZ ;  /* 0x00000004a4967c10 */ /* 0x000fc8000ff3e0ff */
[----:B------:R-:W-:Y:S01]  /*1cb0*/  FMNMX R147, R144, R147, !PT ;  /* 0x0000009390937209 */ /* 0x000fe20007800000 */
[----:B------:R-:W-:Y:S01]  /*1cc0*/  FMUL R144, R84, UR18 ;  /* 0x0000001254907c20 */ /* 0x000fe20008400000 */
[----:B------:R-:W-:-:S04]  /*1cd0*/  IADD3.X R151, R121, UR6, RZ, P1, !PT ;  /* 0x0000000679977c10 */ /* 0x000fc80008ffe4ff */
[----:B------:R-:W-:Y:S01]  /*1ce0*/  FMNMX R147, R144, R147, !PT ;  /* 0x0000009390937209 */ /* 0x000fe20007800000 */
[----:B------:R-:W-:Y:S01]  /*1cf0*/  FMUL R144, R85, UR18 ;  /* 0x0000001255907c20 */ /* 0x000fe20008400000 */
[----:B------:R-:W-:-:S04]  /*1d00*/  IADD3 R148, P1, R157, UR4, RZ ;  /* 0x000000049d947c10 */ /* 0x000fc8000ff3e0ff */
[----:B------:R-:W-:Y:S02]  /*1d10*/  FMNMX R154, R144, R147, !PT ;  /* 0x00000093909a7209 */ /* 0x000fe40007800000 */
[----:B------:R-:W-:Y:S01]  /*1d20*/  IADD3.X R149, R20, UR6, RZ, P1, !PT ;  /* 0x0000000614957c10 */ /* 0x000fe20008ffe4ff */
[----:B------:R1:W5:Y:S01]  /*1d30*/  LDG.E.U8 R144, desc[UR20][R150.64] ;  /* 0x0000001496907981 */ /* 0x000362000c1e1100 */
[----:B0-----:R-:W-:Y:S02]  /*1d40*/  FMNMX R147, R152, R153, !PT ;  /* 0x0000009998937209 */ /* 0x001fe40007800000 */
[----:B------:R-:W-:Y:S02]  /*1d50*/  IADD3 R152, P1, R155, UR4, RZ ;  /* 0x000000049b987c10 */ /* 0x000fe4000ff3e0ff */
[----:B------:R-:W-:Y:S01]  /*1d60*/  FMNMX R147, R147, R10, !PT ;  /* 0x0000000a93937209 */ /* 0x000fe20007800000 */
[----:B------:R-:W0:Y:S01]  /*1d70*/  SHFL.BFLY PT, R167, R154, 0x2, 0x1f ;  /* 0x0c401f009aa77f89 */ /* 0x000e2200000e0000 */
[----:B------:R-:W-:-:S03]  /*1d80*/  IADD3.X R153, R19, UR6, RZ, P1, !PT ;  /* 0x0000000613997c10 */ /* 0x000fc60008ffe4ff */
[--C-:B------:R-:W-:Y:S01]  /*1d90*/  FFMA R58, R58, UR18, -R147.reuse ;  /* 0x000000123a3a7c23 */ /* 0x100fe20008000893 */
[----:B-1----:R-:W-:Y:S01]  /*1da0*/  IADD3 R150, P1, R22, UR4, RZ ;  /* 0x0000000416967c10 */ /* 0x002fe2000ff3e0ff */
[----:B------:R1:W5:Y:S01]  /*1db0*/  LDG.E.U8 R146, desc[UR20][R152.64] ;  /* 0x0000001498927981 */ /* 0x000362000c1e1100 */
[----:B------:R-:W-:Y:S01]  /*1dc0*/  FFMA R59, R59, UR18, -R147 ;  /* 0x000000123b3b7c23 */ /* 0x000fe20008000893 */
[----:B------:R-:W-:Y:S01]  /*1dd0*/  FMUL R156, R58, 1.4426950216293334961 ;  /* 0x3fb8aa3b3a9c7820 */ /* 0x000fe20000400000 */
[----:B------:R-:W-:Y:S01]  /*1de0*/  IADD3.X R151, R18, UR6, RZ, P1, !PT ;  /* 0x0000000612977c10 */ /* 0x000fe20008ffe4ff */
[----:B------:R-:W3:Y:S01]  /*1df0*/  LDG.E.U8 R149, desc[UR20][R148.64] ;  /* 0x0000001494957981 */ /* 0x000ee2000c1e1100 */
[----:B------:R-:W-:Y:S01]  /*1e00*/  IADD3 R58, P1, R163, UR4, RZ ;  /* 0x00000004a33a7c10 */ /* 0x000fe2000ff3e0ff */
[----:B-1----:R-:W-:Y:S01]  /*1e10*/  FMUL R152, R26, UR18 ;  /* 0x000000121a987c20 */ /* 0x002fe20008400000 */
[----:B------:R-:W-:Y:S01]  /*1e20*/  FMUL R153, R27, UR18 ;  /* 0x000000121b997c20 */ /* 0x000fe20008400000 */
[----:B------:R-:W-:Y:S01]  /*1e30*/  FMUL R158, R59, 1.4426950216293334961 ;  /* 0x3fb8aa3b3b9e7820 */ /* 0x000fe20000400000 */
[----:B------:R-:W-:Y:S01]  /*1e40*/  IADD3.X R59, R120, UR6, RZ, P1, !PT ;  /* 0x00000006783b7c10 */ /* 0x000fe20008ffe4ff */
[----:B------:R1:W5:Y:S02]  /*1e50*/  LDG.E.U8 R151, desc[UR20][R150.64] ;  /* 0x0000001496977981 */ /* 0x000364000c1e1100 */
[----:B------:R-:W-:Y:S01]  /*1e60*/  FMNMX R153, R152, R153, !PT ;  /* 0x0000009998997209 */ /* 0x000fe20007800000 */
[----:B------:R-:W-:Y:S01]  /*1e70*/  FMUL R152, R30, UR18 ;  /* 0x000000121e987c20 */ /* 0x000fe20008400000 */
[----:B------:R1:W5:Y:S04]  /*1e80*/  LDG.E.U8 R58, desc[UR20][R58.64] ;  /* 0x000000143a3a7981 */ /* 0x000368000c1e1100 */
[----:B------:R-:W-:-:S02]  /*1e90*/  FMNMX R153, R152, R153, !PT ;  /* 0x0000009998997209 */ /* 0x000fc40007800000 */
[----:B0-----:R-:W-:Y:S01]  /*1ea0*/  FMNMX R167, R154, R167, !PT ;  /* 0x000000a79aa77209 */ /* 0x001fe20007800000 */
[----:B-1----:R-:W-:Y:S01]  /*1eb0*/  FMUL R150, R31, UR18 ;  /* 0x000000121f967c20 */ /* 0x002fe20008400000 */
[----:B------:R-:W-:Y:S01]  /*1ec0*/  MUFU.EX2 R156, R156 ;  /* 0x0000009c009c7308 */ /* 0x000fe20000000800 */
[--C-:B------:R-:W-:Y:S01]  /*1ed0*/  FFMA R62, R62, UR18, -R147.reuse ;  /* 0x000000123e3e7c23 */ /* 0x100fe20008000893 */
[----:B------:R-:W-:Y:S01]  /*1ee0*/  FMUL R59, R34, UR18 ;  /* 0x00000012223b7c20 */ /* 0x000fe20008400000 */
[--C-:B------:R-:W-:Y:S01]  /*1ef0*/  FFMA R67, R67, UR18, -R147.reuse ;  /* 0x0000001243437c23 */ /* 0x100fe20008000893 */
[----:B------:R-:W-:Y:S01]  /*1f00*/  FMNMX R150, R150, R153, !PT ;  /* 0x0000009996967209 */ /* 0x000fe20007800000 */
[--C-:B------:R-:W-:Y:S01]  /*1f10*/  FFMA R66, R66, UR18, -R147.reuse ;  /* 0x0000001242427c23 */ /* 0x100fe20008000893 */
[--C-:B------:R-:W-:Y:S01]  /*1f20*/  FFMA R71, R71, UR18, -R147.reuse ;  /* 0x0000001247477c23 */ /* 0x100fe20008000893 */
[--C-:B------:R-:W-:Y:S01]  /*1f30*/  FFMA R75, R75, UR18, -R147.reuse ;  /* 0x000000124b4b7c23 */ /* 0x100fe20008000893 */
[----:B------:R-:W-:Y:S01]  /*1f40*/  FMNMX R150, R59, R150, !PT ;  /* 0x000000963b967209 */ /* 0x000fe20007800000 */
[----:B------:R-:W-:Y:S01]  /*1f50*/  FMUL R59, R35, UR18 ;  /* 0x00000012233b7c20 */ /* 0x000fe20008400000 */
[----:B------:R-:W0:Y:S01]  /*1f60*/  MUFU.EX2 R169, R158 ;  /* 0x0000009e00a97308 */ /* 0x000e220000000800 */
[--C-:B------:R-:W-:Y:S01]  /*1f70*/  FFMA R79, R79, UR18, -R147.reuse ;  /* 0x000000124f4f7c23 */ /* 0x100fe20008000893 */
[--C-:B------:R-:W-:Y:S01]  /*1f80*/  FFMA R63, R63, UR18, -R147.reuse ;  /* 0x000000123f3f7c23 */ /* 0x100fe20008000893 */
[--C-:B------:R-:W-:Y:S01]  /*1f90*/  FFMA R70, R70, UR18, -R147.reuse ;  /* 0x0000001246467c23 */ /* 0x100fe20008000893 */
[----:B------:R-:W-:Y:S01]  /*1fa0*/  FMNMX R150, R59, R150, !PT ;  /* 0x000000963b967209 */ /* 0x000fe20007800000 */
[----:B------:R-:W-:Y:S01]  /*1fb0*/  FMUL R59, R38, UR18 ;  /* 0x00000012263b7c20 */ /* 0x000fe20008400000 */
[--C-:B------:R-:W-:Y:S01]  /*1fc0*/  FFMA R74, R74, UR18, -R147.reuse ;  /* 0x000000124a4a7c23 */ /* 0x100fe20008000893 */
[--C-:B------:R-:W-:Y:S01]  /*1fd0*/  FFMA R78, R78, UR18, -R147.reuse ;  /* 0x000000124e4e7c23 */ /* 0x100fe20008000893 */
[--C-:B------:R-:W-:Y:S01]  /*1fe0*/  FFMA R82, R82, UR18, -R147.reuse ;  /* 0x0000001252527c23 */ /* 0x100fe20008000893 */
[--C-:B------:R-:W-:Y:S01]  /*1ff0*/  FFMA R83, R83, UR18, -R147.reuse ;  /* 0x0000001253537c23 */ /* 0x100fe20008000893 */
[----:B------:R-:W-:Y:S01]  /*2000*/  FMNMX R150, R59, R150, !PT ;  /* 0x000000963b967209 */ /* 0x000fe20007800000 */
[----:B------:R-:W-:Y:S01]  /*2010*/  FMUL R59, R39, UR18 ;  /* 0x00000012273b7c20 */ /* 0x000fe20008400000 */
[--C-:B------:R-:W-:Y:S01]  /*2020*/  FFMA R86, R86, UR18, -R147.reuse ;  /* 0x0000001256567c23 */ /* 0x100fe20008000893 */
[----:B------:R-:W-:Y:S01]  /*2030*/  FFMA R87, R87, UR18, -R147 ;  /* 0x0000001257577c23 */ /* 0x000fe20008000893 */
[----:B------:R-:W-:Y:S02]  /*2040*/  BAR.SYNC.DEFER_BLOCKING 0x0 ;  /* 0x0000000000007b1d */ /* 0x000fe40000010000 */
        /* <DEDUP_REMOVED lines=8> */
[----:B------:R-:W1:Y:S04]  /*20d0*/  SHFL.BFLY PT, R154, R167, 0x1, 0x1f ;  /* 0x0c201f00a79a7f89 */ /* 0x000e6800000e0000 */
        /* <DEDUP_REMOVED lines=8> */
[----:B0-----:R-:W-:Y:S01]  /*2160*/  FADD R148, R156, R169 ;  /* 0x000000a99c947221 */ /* 0x001fe20000000000 */
[----:B------:R-:W-:-:S03]  /*2170*/  F2FP.SATFINITE.E4M3.F32.PACK_AB_MERGE_C R156, R169, R156, RZ ;  /* 0x0000009ca99c723e */ /* 0x000fc600048070ff */
[----:B------:R-:W-:Y:S02]  /*2180*/  FMNMX R152, R59, R150, !PT ;  /* 0x000000963b987209 */ /* 0x000fe40007800000 */
[----:B-1----:R-:W-:-:S03]  /*2190*/  FMNMX R169, R167, R154, !PT ;  /* 0x0000009aa7a97209 */ /* 0x002fc60007800000 */
[----:B------:R-:W0:Y:S02]  /*21a0*/  SHFL.BFLY PT, R167, R152, 0x2, 0x1f ;  /* 0x0c401f0098a77f89 */ /* 0x000e2400000e0000 */
[----:B0-----:R-:W-:-:S05]  /*21b0*/  FMNMX R167, R152, R167, !PT ;  /* 0x000000a798a77209 */ /* 0x001fca0007800000 */
[----:B------:R-:W0:Y:S01]  /*21c0*/  SHFL.BFLY PT, R152, R167, 0x1, 0x1f ;  /* 0x0c201f00a7987f89 */ /* 0x000e2200000e0000 */
[----:B------:R-:W-:Y:S01]  /*21d0*/  FMUL R153, R62, 1.4426950216293334961 ;  /* 0x3fb8aa3b3e997820 */ /* 0x000fe20000400000 */
[----:B------:R-:W-:Y:S01]  /*21e0*/  FMUL R62, R67, 1.4426950216293334961 ;  /* 0x3fb8aa3b433e7820 */ /* 0x000fe20000400000 */
[----:B------:R-:W-:Y:S01]  /*21f0*/  FMNMX R67, R169, R138, !PT ;  /* 0x0000008aa9437209 */ /* 0x000fe20007800000 */
[----:B------:R-:W-:Y:S01]  /*2200*/  FMUL R59, R66, 1.4426950216293334961 ;  /* 0x3fb8aa3b423b7820 */ /* 0x000fe20000400000 */
[----:B------:R-:W-:Y:S01]  /*2210*/  FMUL R66, R71, 1.4426950216293334961 ;  /* 0x3fb8aa3b47427820 */ /* 0x000fe20000400000 */
[----:B------:R-:W-:Y:S01]  /*2220*/  FMUL R71, R75, 1.4426950216293334961 ;  /* 0x3fb8aa3b4b477820 */ /* 0x000fe20000400000 */
[----:B------:R-:W-:Y:S01]  /*2230*/  FMUL R75, R79, 1.4426950216293334961 ;  /* 0x3fb8aa3b4f4b7820 */ /* 0x000fe20000400000 */
[--C-:B------:R-:W-:Y:S01]  /*2240*/  FFMA R79, R56, UR18, -R67.reuse ;  /* 0x00000012384f7c23 */ /* 0x100fe20008000843 */
[----:B------:R-:W-:Y:S01]  /*2250*/  FMUL R150, R63, 1.4426950216293334961 ;  /* 0x3fb8aa3b3f967820 */ /* 0x000fe20000400000 */
[----:B------:R-:W-:Y:S01]  /*2260*/  FMUL R63, R70, 1.4426950216293334961 ;  /* 0x3fb8aa3b463f7820 */ /* 0x000fe20000400000 */
[----:B------:R-:W-:Y:S01]  /*2270*/  FFMA R57, R57, UR18, -R67 ;  /* 0x0000001239397c23 */ /* 0x000fe20008000843 */
[----:B------:R-:W-:Y:S01]  /*2280*/  FMUL R70, R74, 1.4426950216293334961 ;  /* 0x3fb8aa3b4a467820 */ /* 0x000fe20000400000 */
[----:B------:R-:W-:Y:S01]  /*2290*/  FMUL R74, R78, 1.4426950216293334961 ;  /* 0x3fb8aa3b4e4a7820 */ /* 0x000fe20000400000 */
[----:B0-----:R-:W-:-:S04]  /*22a0*/  FMNMX R152, R167, R152, !PT ;  /* 0x00000098a7987209 */ /* 0x001fc80007800000 */
[----:B------:R-:W-:Y:S01]  /*22b0*/  FMNMX R56, R152, R17, !PT ;  /* 0x0000001198387209 */ /* 0x000fe20007800000 */
[----:B------:R-:W-:Y:S01]  /*22c0*/  FMUL R78, R82, 1.4426950216293334961 ;  /* 0x3fb8aa3b524e7820 */ /* 0x000fe20000400000 */
[----:B------:R-:W-:-:S03]  /*22d0*/  FMUL R82, R57, 1.4426950216293334961 ;  /* 0x3fb8aa3b39527820 */ /* 0x000fc60000400000 */
[----:B------:R-:W-:Y:S01]  /*22e0*/  FFMA R27, R27, UR18, -R56 ;  /* 0x000000121b1b7c23 */ /* 0x000fe20008000838 */
[----:B------:R-:W-:Y:S01]  /*22f0*/  FMUL R57, R83, 1.4426950216293334961 ;  /* 0x3fb8aa3b53397820 */ /* 0x000fe20000400000 */
[----:B------:R-:W-:Y:S01]  /*2300*/  FMUL R79, R79, 1.4426950216293334961 ;  /* 0x3fb8aa3b4f4f7820 */ /* 0x000fe20000400000 */
[--C-:B------:R-:W-:Y:S01]  /*2310*/  FFMA R83, R60, UR18, -R67.reuse ;  /* 0x000000123c537c23 */ /* 0x100fe20008000843 */
[----:B------:R-:W-:Y:S01]  /*2320*/  FMUL R154, R27, 1.4426950216293334961 ;  /* 0x3fb8aa3b1b9a7820 */ /* 0x000fe20000400000 */
[--C-:B------:R-:W-:Y:S01]  /*2330*/  FFMA R61, R61, UR18, -R67.reuse ;  /* 0x000000123d3d7c23 */ /* 0x100fe20008000843 */
[----:B------:R0:W-:Y:S01]  /*2340*/  MUFU.EX2 R152, R79 ;  /* 0x0000004f00987308 */ /* 0x0001e20000000800 */
[----:B------:R-:W-:Y:S01]  /*2350*/  FMUL R87, R87, 1.4426950216293334961 ;  /* 0x3fb8aa3b57577820 */ /* 0x000fe20000400000 */
[----:B------:R-:W-:-:S06]  /*2360*/  FFMA R64, R64, UR18, -R67 ;  /* 0x0000001240407c23 */ /* 0x000fcc0008000843 */
[----:B------:R1:W-:Y:S01]  /*2370*/  MUFU.EX2 R169, R154 ;  /* 0x0000009a00a97308 */ /* 0x0003e20000000800 */
[----:B0-----:R-:W-:Y:S01]  /*2380*/  FMUL R79, R86, 1.4426950216293334961 ;  /* 0x3fb8aa3b564f7820 */ /* 0x001fe20000400000 */
[----:B------:R-:W-:Y:S01]  /*2390*/  FMUL R86, R25, UR18 ;  /* 0x0000001219567c20 */ /* 0x000fe20008400000 */
[----:B-1----:R-:W-:Y:S01]  /*23a0*/  FMUL R154, R83, 1.4426950216293334961 ;  /* 0x3fb8aa3b539a7820 */ /* 0x002fe20000400000 */
[----:B------:R-:W-:Y:S01]  /*23b0*/  FMUL R83, R61, 1.4426950216293334961 ;  /* 0x3fb8aa3b3d537820 */ /* 0x000fe20000400000 */
[----:B------:R-:W-:-:S03]  /*23c0*/  FMUL R61, R24, UR18 ;  /* 0x00000012183d7c20 */ /* 0x000fc60008400000 */
[----:B------:R0:W-:Y:S01]  /*23d0*/  MUFU.EX2 R60, R87 ;  /* 0x00000057003c7308 */ /* 0x0001e20000000800 */
[--C-:B------:R-:W-:Y:S01]  /*23e0*/  FFMA R65, R65, UR18, -R67.reuse ;  /* 0x0000001241417c23 */ /* 0x100fe20008000843 */
[----:B0-----:R-:W-:Y:S01]  /*23f0*/  FMNMX R87, R61, R86, !PT ;  /* 0x000000563d577209 */ /* 0x001fe20007800000 */
[----:B------:R-:W-:Y:S01]  /*2400*/  FMUL R61, R64, 1.4426950216293334961 ;  /* 0x3fb8aa3b403d7820 */ /* 0x000fe20000400000 */
[----:B------:R-:W-:Y:S01]  /*2410*/  FMUL R64, R28, UR18 ;  /* 0x000000121c407c20 */ /* 0x000fe20008400000 */
[----:B------:R-:W-:-:S04]  /*2420*/  FFMA R68, R68, UR18, -R67 ;  /* 0x0000001244447c23 */ /* 0x000fc80008000843 */
[----:B------:R-:W-:Y:S01]  /*2430*/  FMNMX R86, R64, R87, !PT ;  /* 0x0000005740567209 */ /* 0x000fe20007800000 */
        /* <DEDUP_REMOVED lines=41> */
[----:B------:R-:W-:-:S05]  /*26d0*/  FMUL R85, R49, UR18 ;  /* 0x0000001231557c20 */ /* 0x000fca0008400000 */
[----:B------:R-:W-:Y:S01]  /*26e0*/  FMNMX R85, R85, R86, !PT ;  /* 0x0000005655557209 */ /* 0x000fe20007800000 */
[----:B------:R-:W-:Y:S01]  /*26f0*/  FMUL R86, R30, 1.4426950216293334961 ;  /* 0x3fb8aa3b1e567820 */ /* 0x000fe20000400000 */
[----:B------:R-:W-:-:S05]  /*2700*/  FMUL R30, R52, UR18 ;  /* 0x00000012341e7c20 */ /* 0x000fca0008400000 */
[----:B------:R-:W-:Y:S01]  /*2710*/  FMNMX R85, R30, R85, !PT ;  /* 0x000000551e557209 */ /* 0x000fe20007800000 */
[----:B------:R-:W-:Y:S01]  /*2720*/  FMUL R30, R53, UR18 ;  /* 0x00000012351e7c20 */ /* 0x000fe20008400000 */
[----:B------:R-:W-:-:S04]  /*2730*/  FFMA R31, R31, UR18, -R56 ;  /* 0x000000121f1f7c23 */ /* 0x000fc80008000838 */
[----:B------:R-:W-:Y:S01]  /*2740*/  FMNMX R30, R30, R85, !PT ;  /* 0x000000551e1e7209 */ /* 0x000fe20007800000 */
[----:B------:R-:W-:-:S04]  /*2750*/  FMUL R87, R31, 1.4426950216293334961 ;  /* 0x3fb8aa3b1f577820 */ /* 0x000fc80000400000 */
[----:B------:R-:W0:Y:S01]  /*2760*/  SHFL.BFLY PT, R31, R30, 0x2, 0x1f ;  /* 0x0c401f001e1f7f89 */ /* 0x000e2200000e0000 */
[--C-:B------:R-:W-:Y:S01]  /*2770*/  FFMA R26, R26, UR18, -R56.reuse ;  /* 0x000000121a1a7c23 */ /* 0x100fe20008000838 */
[----:B------:R-:W1:Y:S03]  /*2780*/  MUFU.EX2 R167, R82 ;  /* 0x0000005200a77308 */ /* 0x000e660000000800 */
[----:B------:R-:W-:Y:S01]  /*2790*/  FMUL R26, R26, 1.4426950216293334961 ;  /* 0x3fb8aa3b1a1a7820 */ /* 0x000fe20000400000 */
[--C-:B------:R-:W-:Y:S01]  /*27a0*/  FFMA R34, R34, UR18, -R56.reuse ;  /* 0x0000001222227c23 */ /* 0x100fe20008000838 */
[----:B------:R-:W-:-:S04]  /*27b0*/  FFMA R35, R35, UR18, -R56 ;  /* 0x0000001223237c23 */ /* 0x000fc80008000838 */
[----:B------:R-:W2:Y:S01]  /*27c0*/  MUFU.EX2 R26, R26 ;  /* 0x0000001a001a7308 */ /* 0x000ea20000000800 */
[----:B0-----:R-:W-:-:S05]  /*27d0*/  FMNMX R31, R30, R31, !PT ;  /* 0x0000001f1e1f7209 */ /* 0x001fca0007800000 */
[----:B------:R-:W0:Y:S02]  /*27e0*/  SHFL.BFLY PT, R30, R31, 0x1, 0x1f ;  /* 0x0c201f001f1e7f89 */ /* 0x000e2400000e0000 */
[----:B------:R-:W4:Y:S01]  /*27f0*/  MUFU.EX2 R153, R153 ;  /* 0x0000009900997308 */ /* 0x000f220000000800 */
[----:B------:R-:W-:Y:S01]  /*2800*/  FMUL R34, R34, 1.4426950216293334961 ;  /* 0x3fb8aa3b22227820 */ /* 0x000fe20000400000 */
[----:B------:R-:W-:-:S06]  /*2810*/  FMUL R35, R35, 1.4426950216293334961 ;  /* 0x3fb8aa3b23237820 */ /* 0x000fcc0000400000 */
[----:B------:R-:W3:Y:S01]  /*2820*/  MUFU.EX2 R150, R150 ;  /* 0x0000009600967308 */ /* 0x000ee20000000800 */
[----:B-1----:R-:W-:Y:S01]  /*2830*/  F2FP.SATFINITE.E4M3.F32.PACK_AB_MERGE_C R27, R167, R152, R156 ;  /* 0x00000098a71b723e */ /* 0x002fe2000480709c */
[----:B------:R-:W-:Y:S01]  /*2840*/  FFMA R38, R38, UR18, -R56 ;  /* 0x0000001226267c23 */ /* 0x000fe20008000838 */
[----:B------:R-:W-:-:S05]  /*2850*/  FADD R152, R152, R167 ;  /* 0x000000a798987221 */ /* 0x000fca0000000000 */
[----:B------:R-:W-:Y:S01]  /*2860*/  MUFU.EX2 R154, R154 ;  /* 0x0000009a009a7308 */ /* 0x000fe20000000800 */
[----:B------:R-:W-:-:S07]  /*2870*/  FMUL R38, R38, 1.4426950216293334961 ;  /* 0x3fb8aa3b26267820 */ /* 0x000fce0000400000 */
[----:B------:R-:W1:Y:S01]  /*2880*/  MUFU.EX2 R83, R83 ;  /* 0x0000005300537308 */ /* 0x000e620000000800 */
[----:B------:R-:W-:-:S07]  /*2890*/  FFMA R39, R39, UR18, -R56 ;  /* 0x0000001227277c23 */ /* 0x000fce0008000838 */
[----:B------:R5:W-:Y:S01]  /*28a0*/  MUFU.EX2 R85, R34 ;  /* 0x0000002200557308 */ /* 0x000be20000000800 */
[----:B--2---:R-:W-:Y:S01]  /*28b0*/  FADD R82, R26, R169 ;  /* 0x000000a91a527221 */ /* 0x004fe20000000000 */
[----:B-----5:R-:W-:-:S06]  /*28c0*/  FFMA R34, R42, UR18, -R56 ;  /* 0x000000122a227c23 */ /* 0x020fcc0008000838 */
[----:B------:R-:W2:Y:S01]  /*28d0*/  MUFU.EX2 R167, R86 ;  /* 0x0000005600a77308 */ /* 0x000ea20000000800 */
[----:B------:R-:W-:Y:S01]  /*28e0*/  F2FP.SATFINITE.E4M3.F32.PACK_AB_MERGE_C R26, R169, R26, RZ ;  /* 0x0000001aa91a723e */ /* 0x000fe200048070ff */
[----:B------:R-:W-:-:S06]  /*28f0*/  FMUL R39, R39, 1.4426950216293334961 ;  /* 0x3fb8aa3b27277820 */ /* 0x000fcc0000400000 */
[----:B------:R5:W-:Y:S01]  /*2900*/  MUFU.EX2 R86, R35 ;  /* 0x0000002300567308 */ /* 0x000be20000000800 */
[----:B----4-:R-:W-:Y:S01]  /*2910*/  FADD R169, R153, R148 ;  /* 0x0000009499a97221 */ /* 0x010fe20000000000 */
[--C-:B------:R-:W-:Y:S01]  /*2920*/  FFMA R54, R54, UR18, -R56.reuse ;  /* 0x0000001236367c23 */ /* 0x100fe20008000838 */
[----:B-----5:R-:W-:Y:S01]  /*2930*/  FMUL R35, R34, 1.4426950216293334961 ;  /* 0x3fb8aa3b22237820 */ /* 0x020fe20000400000 */
[----:B------:R-:W-:-:S04]  /*2940*/  FFMA R34, R43, UR18, -R56 ;  /* 0x000000122b227c23 */ /* 0x000fc80008000838 */
[----:B------:R-:W4:Y:S01]  /*2950*/  MUFU.EX2 R156, R87 ;  /* 0x00000057009c7308 */ /* 0x000f220000000800 */
[----:B---3--:R-:W-:Y:S02]  /*2960*/  F2FP.SATFINITE.E4M3.F32.PACK_AB_MERGE_C R153, R150, R153, RZ ;  /* 0x000000999699723e */ /* 0x008fe400048070ff */
[----:B0-----:R-:W-:-:S05]  /*2970*/  FMNMX R30, R31, R30, !PT ;  /* 0x0000001e1f1e7209 */ /* 0x001fca0007800000 */
[----:B------:R0:W-:Y:S01]  /*2980*/  MUFU.EX2 R87, R38 ;  /* 0x0000002600577308 */ /* 0x0001e20000000800 */
[----:B------:R-:W-:Y:S01]  /*2990*/  FMUL R31, R54, 1.4426950216293334961 ;  /* 0x3fb8aa3b361f7820 */ /* 0x000fe20000400000 */
[----:B-1----:R-:W-:Y:S01]  /*29a0*/  F2FP.SATFINITE.E4M3.F32.PACK_AB_MERGE_C R158, R83, R154, R153 ;  /* 0x0000009a539e723e */ /* 0x002fe20004807099 */
[----:B0-----:R-:W-:Y:S01]  /*29b0*/  FMUL R38, R34, 1.4426950216293334961 ;  /* 0x3fb8aa3b22267820 */ /* 0x001fe20000400000 */
[----:B------:R-:W-:-:S04]  /*29c0*/  FFMA R34, R46, UR18, -R56 ;  /* 0x000000122e227c23 */ /* 0x000fc80008000838 */
[----:B------:R-:W-:Y:S01]  /*29d0*/  MUFU.EX2 R70, R70 ;  /* 0x0000004600467308 */ /* 0x000fe20000000800 */
[----:B------:R-:W-:Y:S01]  /*29e0*/  FMNMX R54, R30, R9, !PT ;  /* 0x000000091e367209 */ /* 0x000fe20007800000 */
[----:B------:R-:W-:-:S06]  /*29f0*/  FADD R152, R154, R152 ;  /* 0x000000989a987221 */ /* 0x000fcc0000000000 */
[----:B------:R-:W0:Y:S08]  /*2a00*/  MUFU.EX2 R71, R71 ;  /* 0x0000004700477308 */ /* 0x000e300000000800 */
[----:B------:R-:W-:Y:S08]  /*2a10*/  MUFU.EX2 R74, R74 ;  /* 0x0000004a004a7308 */ /* 0x000ff00000000800 */
[----:B------:R-:W1:Y:S01]  /*2a20*/  MUFU.EX2 R75, R75 ;  /* 0x0000004b004b7308 */ /* 0x000e620000000800 */
[----:B------:R-:W-:-:S07]  /*2a30*/  FFMA R24, R24, UR18, -R54 ;  /* 0x0000001218187c23 */ /* 0x000fce0008000836 */
[----:B------:R3:W-:Y:S01]  /*2a40*/  MUFU.EX2 R42, R39 ;  /* 0x00000027002a7308 */ /* 0x0007e20000000800 */
[----:B------:R-:W-:Y:S01]  /*2a50*/  FADD R152, R83, R152 ;  /* 0x0000009853987221 */ /* 0x000fe20000000000 */
[----:B---3--:R-:W-:-:S06]  /*2a60*/  FMUL R39, R34, 1.4426950216293334961 ;  /* 0x3fb8aa3b22277820 */ /* 0x008fcc0000400000 */
[----:B------:R-:W-:Y:S01]  /*2a70*/  MUFU.EX2 R69, R69 ;  /* 0x0000004500457308 */ /* 0x000fe20000000800 */
[----:B------:R-:W-:Y:S01]  /*2a80*/  FFMA R34, R47, UR18, -R56 ;  /* 0x000000122f227c23 */ /* 0x000fe20008000838 */
[----:B--2---:R-:W-:-:S06]  /*2a90*/  FADD R83, R167, R82 ;  /* 0x00000052a7537221 */ /* 0x004fcc0000000000 */
[----:B------:R-:W2:Y:S01]  /*2aa0*/  MUFU.EX2 R72, R72 ;  /* 0x0000004800487308 */ /* 0x000ea20000000800 */
[----:B------:R-:W-:-:S07]  /*2ab0*/  FMUL R148, R34, 1.4426950216293334961 ;  /* 0x3fb8aa3b22947820 */ /* 0x000fce0000400000 */
[----:B------:R-:W-:Y:S01]  /*2ac0*/  MUFU.EX2 R73, R73 ;  /* 0x0000004900497308 */ /* 0x000fe20000000800 */
[----:B------:R-:W-:-:S07]  /*2ad0*/  FFMA R34, R50, UR18, -R56 ;  /* 0x0000001232227c23 */ /* 0x000fce0008000838 */
[----:B------:R-:W3:Y:S01]  /*2ae0*/  MUFU.EX2 R76, R76 ;  /* 0x0000004c004c7308 */ /* 0x000ee20000000800 */
[----:B------:R-:W-:-:S07]  /*2af0*/  FMUL R24, R24, 1.4426950216293334961 ;  /* 0x3fb8aa3b18187820 */ /* 0x000fce0000400000 */
[----:B------:R5:W-:Y:S08]  /*2b00*/  MUFU.EX2 R46, R38 ;  /* 0x00000026002e7308 */ /* 0x000bf00000000800 */
[----:B------:R4:W-:Y:S01]  /*2b10*/  MUFU.EX2 R47, R39 ;  /* 0x00000027002f7308 */ /* 0x0009e20000000800 */
[----:B-----5:R-:W-:Y:S02]  /*2b20*/  SEL R38, R158, R27, !P0 ;  /* 0x0000001b9e267207 */ /* 0x020fe40004000000 */
[----:B----4-:R-:W-:Y:S01]  /*2b30*/  SEL R39, R27, R158, !P0 ;  /* 0x0000009e1b277207 */ /* 0x010fe20004000000 */
[----:B------:R-:W-:-:S04]  /*2b40*/  FFMA R27, R55, UR18, -R56 ;  /* 0x00000012371b7c23 */ /* 0x000fc80008000838 */
[----:B------:R-:W-:Y:S01]  /*2b50*/  MUFU.EX2 R78, R78 ;  /* 0x0000004e004e7308 */ /* 0x000fe20000000800 */
[----:B------:R-:W-:-:S07]  /*2b60*/  FMUL R27, R27, 1.4426950216293334961 ;  /* 0x3fb8aa3b1b1b7820 */ /* 0x000fce0000400000 */
[----:B------:R-:W-:Y:S01]  /*2b70*/  MUFU.EX2 R57, R57 ;  /* 0x0000003900397308 */ /* 0x000fe20000000800 */
[----:B------:R-:W-:Y:S01]  /*2b80*/  FADD R154, R156, R83 ;  /* 0x000000539c9a7221 */ /* 0x000fe20000000000 */
[--C-:B------:R-:W-:Y:S01]  /*2b90*/  FFMA R25, R25, UR18, -R54.reuse ;  /* 0x0000001219197c23 */ /* 0x100fe20008000836 */
[--C-:B------:R-:W-:Y:S01]  /*2ba0*/  FFMA R28, R28, UR18, -R54.reuse ;  /* 0x000000121c1c7c23 */ /* 0x100fe20008000836 */
[----:B------:R-:W-:-:S04]  /*2bb0*/  FFMA R29, R29, UR18, -R54 ;  /* 0x000000121d1d7c23 */ /* 0x000fc80008000836 */
[----:B------:R-:W4:Y:S01]  /*2bc0*/  MUFU.EX2 R79, R79 ;  /* 0x0000004f004f7308 */ /* 0x000f220000000800 */
[----:B------:R-:W-:Y:S01]  /*2bd0*/  FMUL R25, R25, 1.4426950216293334961 ;  /* 0x3fb8aa3b19197820 */ /* 0x000fe20000400000 */
[----:B------:R-:W-:-:S06]  /*2be0*/  FMUL R28, R28, 1.4426950216293334961 ;  /* 0x3fb8aa3b1c1c7820 */ /* 0x000fcc0000400000 */
[----:B------:R-:W-:Y:S01]  /*2bf0*/  MUFU.EX2 R77, R77 ;  /* 0x0000004d004d7308 */ /* 0x000fe20000000800 */
[----:B------:R-:W-:-:S07]  /*2c00*/  FMUL R29, R29, 1.4426950216293334961 ;  /* 0x3fb8aa3b1d1d7820 */ /* 0x000fce0000400000 */
[----:B------:R-:W5:Y:S08]  /*2c10*/  MUFU.EX2 R80, R80 ;  /* 0x0000005000507308 */ /* 0x000f700000000800 */
[----:B------:R0:W-:Y:S01]  /*2c20*/  MUFU.EX2 R43, R35 ;  /* 0x00000023002b7308 */ /* 0x0001e20000000800 */
[----:B------:R-:W-:-:S07]  /*2c30*/  F2FP.SATFINITE.E4M3.F32.PACK_AB_MERGE_C R167, R156, R167, RZ ;  /* 0x000000a79ca7723e */ /* 0x000fce00048070ff */
[----:B------:R-:W-:Y:S01]  /*2c40*/  MUFU.EX2 R50, R148 ;  /* 0x0000009400327308 */ /* 0x000fe20000000800 */
[----:B0-----:R-:W-:Y:S01]  /*2c50*/  FMUL R35, R34, 1.4426950216293334961 ;  /* 0x3fb8aa3b22237820 */ /* 0x001fe20000400000 */
[----:B------:R-:W-:-:S06]  /*2c60*/  FFMA R34, R51, UR18, -R56 ;  /* 0x0000001233227c23 */ /* 0x000fcc0008000838 */
[----:B------:R0:W-:Y:S01]  /*2c70*/  MUFU.EX2 R148, R27 ;  /* 0x0000001b00947308 */ /* 0x0001e20000000800 */
[----:B------:R-:W-:-:S07]  /*2c80*/  FMUL R34, R34, 1.4426950216293334961 ;  /* 0x3fb8aa3b22227820 */ /* 0x000fce0000400000 */
[----:B------:R1:W-:Y:S01]  /*2c90*/  MUFU.EX2 R83, R24 ;  /* 0x0000001800537308 */ /* 0x0003e20000000800 */
[----:B0-----:R-:W-:-:S07]  /*2ca0*/  F2FP.SATFINITE.E4M3.F32.PACK_AB_MERGE_C R27, R71, R70, RZ ;  /* 0x00000046471b723e */ /* 0x001fce00048070ff */
[----:B------:R-:W-:Y:S01]  /*2cb0*/  MUFU.EX2 R59, R59 ;  /* 0x0000003b003b7308 */ /* 0x000fe20000000800 */
[----:B-1----:R-:W-:Y:S02]  /*2cc0*/  F2FP.SATFINITE.E4M3.F32.PACK_AB_MERGE_C R24, R75, R74, RZ ;  /* 0x0000004a4b18723e */ /* 0x002fe400048070ff */
[----:B--2---:R-:W-:-:S05]  /*2cd0*/  F2FP.SATFINITE.E4M3.F32.PACK_AB_MERGE_C R27, R72, R69, R27 ;  /* 0x00000045481b723e */ /* 0x004fca000480701b */
[----:B------:R-:W0:Y:S01]  /*2ce0*/  MUFU.EX2 R62, R62 ;  /* 0x0000003e003e7308 */ /* 0x000e220000000800 */
[----:B---3--:R-:W-:-:S07]  /*2cf0*/  F2FP.SATFINITE.E4M3.F32.PACK_AB_MERGE_C R24, R76, R73, R24 ;  /* 0x000000494c18723e */ /* 0x008fce0004807018 */
[----:B------:R-:W-:Y:S08]  /*2d00*/  MUFU.EX2 R63, R63 ;  /* 0x0000003f003f7308 */ /* 0x000ff00000000800 */
[----:B------:R-:W1:Y:S08]  /*2d10*/  MUFU.EX2 R66, R66 ;  /* 0x0000004200427308 */ /* 0x000e700000000800 */
[----:B------:R-:W-:Y:S08]  /*2d20*/  MUFU.EX2 R81, R81 ;  /* 0x0000005100517308 */ /* 0x000ff00000000800 */
[----:B------:R-:W2:Y:S01]  /*2d30*/  MUFU.EX2 R84, R84 ;  /* 0x0000005400547308 */ /* 0x000ea20000000800 */
[--C-:B------:R-:W-:Y:S01]  /*2d40*/  FFMA R32, R32, UR18, -R54.reuse ;  /* 0x0000001220207c23 */ /* 0x100fe20008000836 */
[--C-:B------:R-:W-:Y:S01]  /*2d50*/  FFMA R33, R33, UR18, -R54.reuse ;  /* 0x0000001221217c23 */ /* 0x100fe20008000836 */
[----:B------:R-:W-:-:S05]  /*2d60*/  FFMA R36, R36, UR18, -R54 ;  /* 0x0000001224247c23 */ /* 0x000fca0008000836 */
[----:B------:R-:W-:Y:S01]  /*2d70*/  MUFU.EX2 R61, R61 ;  /* 0x0000003d003d7308 */ /* 0x000fe20000000800 */
[----:B------:R-:W-:-:S07]  /*2d80*/  FFMA R37, R37, UR18, -R54 ;  /* 0x0000001225257c23 */ /* 0x000fce0008000836 */
[----:B------:R-:W3:Y:S08]  /*2d90*/  MUFU.EX2 R64, R64 ;  /* 0x0000004000407308 */ /* 0x000ef00000000800 */
[----:B------:R-:W-:Y:S08]  /*2da0*/  MUFU.EX2 R65, R65 ;  /* 0x0000004100417308 */ /* 0x000ff00000000800 */
[----:B------:R-:W3:Y:S01]  /*2db0*/  MUFU.EX2 R68, R68 ;  /* 0x0000004400447308 */ /* 0x000ee20000000800 */
[----:B------:R-:W-:-:S07]  /*2dc0*/  FMUL R32, R32, 1.4426950216293334961 ;  /* 0x3fb8aa3b20207820 */ /* 0x000fce0000400000 */
[----:B------:R4:W3:Y:S01]  /*2dd0*/  MUFU.EX2 R156, R25 ;  /* 0x00000019009c7308 */ /* 0x0008e20000000800 */
[----:B------:R-:W-:-:S07]  /*2de0*/  FMUL R33, R33, 1.4426950216293334961 ;  /* 0x3fb8aa3b21217820 */ /* 0x000fce0000400000 */
[----:B------:R-:W-:Y:S01]  /*2df0*/  MUFU.EX2 R153, R28 ;  /* 0x0000001c00997308 */ /* 0x000fe20000000800 */
[----:B------:R-:W-:-:S07]  /*2e00*/  FMUL R36, R36, 1.4426950216293334961 ;  /* 0x3fb8aa3b24247820 */ /* 0x000fce0000400000 */
[----:B------:R-:W3:Y:S01]  /*2e10*/  MUFU.EX2 R158, R29 ;  /* 0x0000001d009e7308 */ /* 0x000ee20000000800 */
[----:B----4-:R-:W-:Y:S01]  /*2e20*/  F2FP.SATFINITE.E4M3.F32.PACK_AB_MERGE_C R25, R60, R79, RZ ;  /* 0x0000004f3c19723e */ /* 0x010fe200048070ff */
[----:B------:R-:W-:-:S06]  /*2e30*/  FMUL R37, R37, 1.4426950216293334961 ;  /* 0x3fb8aa3b25257820 */ /* 0x000fcc0000400000 */
[----:B------:R4:W-:Y:S08]  /*2e40*/  MUFU.EX2 R82, R34 ;  /* 0x0000002200527308 */ /* 0x0009f00000000800 */
[----:B------:R5:W-:Y:S01]  /*2e50*/  MUFU.EX2 R55, R31 ;  /* 0x0000001f00377308 */ /* 0x000be20000000800 */
[----:B----4-:R-:W-:Y:S02]  /*2e60*/  SEL R34, R24, R27, !P0 ;  /* 0x0000001b18227207 */ /* 0x010fe40004000000 */
[----:B-----5:R-:W-:-:S02]  /*2e70*/  SEL R31, R27, R24, !P0 ;  /* 0x000000181b1f7207 */ /* 0x020fc40004000000 */
[----:B------:R-:W-:-:S03]  /*2e80*/  F2FP.SATFINITE.E4M3.F32.PACK_AB_MERGE_C R24, R57, R78, RZ ;  /* 0x0000004e3918723e */ /* 0x000fc600048070ff */
[----:B------:R1:W-:Y:S01]  /*2e90*/  MUFU.EX2 R51, R35 ;  /* 0x0000002300337308 */ /* 0x0003e20000000800 */
[----:B------:R-:W-:Y:S01]  /*2ea0*/  F2FP.SATFINITE.E4M3.F32.PACK_AB_MERGE_C R27, R80, R77, R24 ;  /* 0x0000004d501b723e */ /* 0x000fe20004807018 */
[----:B------:R-:W-:Y:S01]  /*2eb0*/  FFMA R24, R40, UR18, -R54 ;  /* 0x0000001228187c23 */ /* 0x000fe20008000836 */
[----:B------:R4:W-:Y:S01]  /*2ec0*/  STS.U8 [R16+UR16+0x2000], R143 ;  /* 0x0020008f10007988 */ /* 0x0009e20008000010 */
[----:B0-----:R-:W-:-:S04]  /*2ed0*/  F2FP.SATFINITE.E4M3.F32.PACK_AB_MERGE_C R30, R62, R59, RZ ;  /* 0x0000003b3e1e723e */ /* 0x001fc800048070ff */
[----:B------:R0:W-:Y:S01]  /*2ee0*/  MUFU.EX2 R160, R32 ;  /* 0x0000002000a07308 */ /* 0x0001e20000000800 */
[----:B------:R5:W-:Y:S01]  /*2ef0*/  STS.U8 [R16+UR16+0x2200], R145 ;  /* 0x0022009110007988 */ /* 0x000be20008000010 */
[----:B-1----:R-:W-:Y:S02]  /*2f00*/  F2FP.SATFINITE.E4M3.F32.PACK_AB_MERGE_C R35, R66, R63, RZ ;  /* 0x0000003f4223723e */ /* 0x002fe400048070ff */
[----:B--2---:R-:W-:Y:S01]  /*2f10*/  F2FP.SATFINITE.E4M3.F32.PACK_AB_MERGE_C R28, R84, R81, R25 ;  /* 0x00000051541c723e */ /* 0x004fe20004807019 */
[----:B------:R-:W-:Y:S01]  /*2f20*/  FMUL R25, R24, 1.4426950216293334961 ;  /* 0x3fb8aa3b18197820 */ /* 0x000fe20000400000 */
[----:B------:R-:W-:Y:S02]  /*2f30*/  FFMA R24, R41, UR18, -R54 ;  /* 0x0000001229187c23 */ /* 0x000fe40008000836 */
[----:B----4-:R-:W-:Y:S01]  /*2f40*/  MUFU.EX2 R143, R36 ;  /* 0x00000024008f7308 */ /* 0x010fe20000000800 */
[----:B---3--:R-:W-:Y:S02]  /*2f50*/  F2FP.SATFINITE.E4M3.F32.PACK_AB_MERGE_C R30, R64, R61, R30 ;  /* 0x0000003d401e723e */ /* 0x008fe4000480701e */
[----:B------:R-:W-:-:S05]  /*2f60*/  F2FP.SATFINITE.E4M3.F32.PACK_AB_MERGE_C R35, R68, R65, R35 ;  /* 0x000000414423723e */ /* 0x000fca0004807023 */
[----:B-----5:R1:W2:Y:S01]  /*2f70*/  MUFU.EX2 R145, R33 ;  /* 0x0000002100917308 */ /* 0x0202a20000000800 */
[----:B0-----:R-:W-:-:S07]  /*2f80*/  SEL R32, R28, R27, !P0 ;  /* 0x0000001b1c207207 */ /* 0x001fce0004000000 */
[----:B------:R-:W0:Y:S01]  /*2f90*/  MUFU.EX2 R40, R37 ;  /* 0x0000002500287308 */ /* 0x000e220000000800 */
[----:B-1----:R-:W-:Y:S01]  /*2fa0*/  SEL R33, R27, R28, !P0 ;  /* 0x0000001c1b217207 */ /* 0x002fe20004000000 */
[----:B------:R-:W-:Y:S01]  /*2fb0*/  FMUL R27, R24, 1.4426950216293334961 ;  /* 0x3fb8aa3b181b7820 */ /* 0x000fe20000400000 */
[----:B------:R-:W-:Y:S01]  /*2fc0*/  F2FP.SATFINITE.E4M3.F32.PACK_AB_MERGE_C R26, R156, R83, R26 ;  /* 0x000000539c1a723e */ /* 0x000fe2000480701a */
[----:B------:R-:W-:Y:S01]  /*2fd0*/  FADD R150, R150, R169 ;  /* 0x000000a996967221 */ /* 0x000fe20000000000 */
[----:B------:R-:W-:Y:S01]  /*2fe0*/  F2FP.SATFINITE.E4M3.F32.PACK_AB_MERGE_C R167, R158, R153, R167 ;  /* 0x000000999ea7723e */ /* 0x000fe200048070a7 */
[----:B------:R-:W-:Y:S01]  /*2ff0*/  FFMA R24, R44, UR18, -R54 ;  /* 0x000000122c187c23 */ /* 0x000fe20008000836 */
[----:B------:R-:W-:Y:S02]  /*3000*/  SEL R169, R30, R35, !P0 ;  /* 0x000000231ea97207 */ /* 0x000fe40004000000 */
[----:B------:R-:W-:Y:S02]  /*3010*/  SEL R30, R35, R30, !P0 ;  /* 0x0000001e231e7207 */ /* 0x000fe40004000000 */
[----:B------:R-:W-:-:S02]  /*3020*/  SEL R35, R26, R167, !P0 ;  /* 0x000000a71a237207 */ /* 0x000fc40004000000 */
[----:B------:R-:W-:Y:S01]  /*3030*/  SEL R36, R167, R26, !P0 ;  /* 0x0000001aa7247207 */ /* 0x000fe20004000000 */
[----:B------:R-:W-:Y:S01]  /*3040*/  FMUL R26, R24, 1.4426950216293334961 ;  /* 0x3fb8aa3b181a7820 */ /* 0x000fe20000400000 */
[--C-:B------:R-:W-:Y:S01]  /*3050*/  FFMA R24, R45, UR18, -R54.reuse ;  /* 0x000000122d187c23 */ /* 0x100fe20008000836 */
[----:B------:R-:W-:Y:S02]  /*3060*/  F2FP.SATFINITE.E4M3.F32.PACK_AB_MERGE_C R28, R86, R85, RZ ;  /* 0x00000055561c723e */ /* 0x000fe400048070ff */
[----:B------:R-:W-:Y:S01]  /*3070*/  F2FP.SATFINITE.E4M3.F32.PACK_AB_MERGE_C R29, R42, R87, RZ ;  /* 0x000000572a1d723e */ /* 0x000fe200048070ff */
[----:B------:R1:W-:Y:S01]  /*3080*/  MUFU.EX2 R41, R25 ;  /* 0x0000001900297308 */ /* 0x0003e20000000800 */
[--C-:B------:R-:W-:Y:S01]  /*3090*/  FFMA R49, R49, UR18, -R54.reuse ;  /* 0x0000001231317c23 */ /* 0x100fe20008000836 */
[--C-:B------:R-:W-:Y:S01]  /*30a0*/  FFMA R52, R52, UR18, -R54.reuse ;  /* 0x0000001234347c23 */ /* 0x100fe20008000836 */
[----:B------:R-:W-:Y:S01]  /*30b0*/  FFMA R53, R53, UR18, -R54 ;  /* 0x0000001235357c23 */ /* 0x000fe20008000836 */
[----:B--2---:R-:W-:-:S02]  /*30c0*/  F2FP.SATFINITE.E4M3.F32.PACK_AB_MERGE_C R28, R145, R160, R28 ;  /* 0x000000a0911c723e */ /* 0x004fc4000480701c */
[----:B0-----:R-:W-:Y:S01]  /*30d0*/  F2FP.SATFINITE.E4M3.F32.PACK_AB_MERGE_C R29, R40, R143, R29 ;  /* 0x0000008f281d723e */ /* 0x001fe2000480701d */
[----:B-1----:R-:W-:Y:S01]  /*30e0*/  FMUL R25, R24, 1.4426950216293334961 ;  /* 0x3fb8aa3b18197820 */ /* 0x002fe20000400000 */
[----:B------:R-:W-:Y:S01]  /*30f0*/  FFMA R24, R48, UR18, -R54 ;  /* 0x0000001230187c23 */ /* 0x000fe20008000836 */
[----:B------:R-:W-:Y:S01]  /*3100*/  FMUL R49, R49, 1.4426950216293334961 ;  /* 0x3fb8aa3b31317820 */ /* 0x000fe20000400000 */
[----:B------:R-:W-:Y:S01]  /*3110*/  FMUL R52, R52, 1.4426950216293334961 ;  /* 0x3fb8aa3b34347820 */ /* 0x000fe20000400000 */
[----:B------:R-:W-:Y:S01]  /*3120*/  FMUL R53, R53, 1.4426950216293334961 ;  /* 0x3fb8aa3b35357820 */ /* 0x000fe20000400000 */
[----:B------:R-:W0:Y:S01]  /*3130*/  MUFU.EX2 R44, R27 ;  /* 0x0000001b002c7308 */ /* 0x000e220000000800 */
[----:B------:R-:W-:Y:S01]  /*3140*/  FMUL R24, R24, 1.4426950216293334961 ;  /* 0x3fb8aa3b18187820 */ /* 0x000fe20000400000 */
[----:B------:R-:W-:Y:S02]  /*3150*/  SEL R37, R28, R29, !P0 ;  /* 0x0000001d1c257207 */ /* 0x000fe40004000000 */
[----:B------:R-:W-:Y:S01]  /*3160*/  SEL R166, R29, R28, !P0 ;  /* 0x0000001c1da67207 */ /* 0x000fe20004000000 */
[----:B------:R-:W-:Y:S04]  /*3170*/  STS.U8 [R16+UR16+0x2400], R149 ;  /* 0x0024009510007988 */ /* 0x000fe80008000010 */
[----:B------:R-:W-:Y:S01]  /*3180*/  SHFL.IDX PT, R28, R39, R128, 0x1f ;  /* 0x00001f80271c7589 */ /* 0x000fe200000e0000 */
[----:B------:R-:W-:Y:S03]  /*3190*/  MUFU.EX2 R45, R26 ;  /* 0x0000001a002d7308 */ /* 0x000fe60000000800 */
[----:B------:R-:W1:Y:S04]  /*31a0*/  SHFL.IDX PT, R29, R38, R13, 0x1f ;  /* 0x00001f0d261d7589 */ /* 0x000e6800000e0000 */
[----:B------:R-:W-:Y:S01]  /*31b0*/  STS.U8 [R16+UR16+0x2600], R151 ;  /* 0x0026009710007988 */ /* 0x000fe20008000010 */
[----:B------:R-:W2:Y:S03]  /*31c0*/  MUFU.EX2 R48, R25 ;  /* 0x0000001900307308 */ /* 0x000ea60000000800 */
[----:B------:R-:W-:Y:S04]  /*31d0*/  SHFL.IDX PT, R169, R169, R128, 0x1f ;  /* 0x00001f80a9a97589 */ /* 0x000fe800000e0000 */
[----:B------:R-:W3:Y:S01]  /*31e0*/  SHFL.IDX PT, R30, R30, R13, 0x1f ;  /* 0x00001f0d1e1e7589 */ /* 0x000ee200000e0000 */
[----:B------:R4:W-:Y:S03]  /*31f0*/  MUFU.EX2 R162, R24 ;  /* 0x0000001800a27308 */ /* 0x0009e60000000800 */
[----:B------:R-:W-:Y:S04]  /*3200*/  SHFL.IDX PT, R31, R31, R128, 0x1f ;  /* 0x00001f801f1f7589 */ /* 0x000fe800000e0000 */
[----:B------:R-:W5:Y:S01]  /*3210*/  SHFL.IDX PT, R34, R34, R13, 0x1f ;  /* 0x00001f0d22227589 */ /* 0x000f6200000e0000 */
[----:B------:R-:W1:Y:S03]  /*3220*/  MUFU.EX2 R49, R49 ;  /* 0x0000003100317308 */ /* 0x000e660000000800 */
[----:B------:R-:W-:Y:S04]  /*3230*/  STS.U8 [R11+UR16+0x2700], R58 ;  /* 0x0027003a0b007988 */ /* 0x000fe80008000010 */
[----:B------:R-:W-:Y:S01]  /*3240*/  SHFL.IDX PT, R33, R33, R128, 0x1f ;  /* 0x00001f8021217589 */ /* 0x000fe200000e0000 */
[----:B------:R-:W-:Y:S03]  /*3250*/  MUFU.EX2 R52, R52 ;  /* 0x0000003400347308 */ /* 0x000fe60000000800 */
[----:B------:R-:W5:Y:S04]  /*3260*/  SHFL.IDX PT, R32, R32, R13, 0x1f ;  /* 0x00001f0d20207589 */ /* 0x000f6800000e0000 */
[----:B------:R-:W-:Y:S01]  /*3270*/  SHFL.IDX PT, R35, R35, R128, 0x1f ;  /* 0x00001f8023237589 */ /* 0x000fe200000e0000 */
[----:B------:R-:W3:Y:S03]  /*3280*/  MUFU.EX2 R53, R53 ;  /* 0x0000003500357308 */ /* 0x000ee60000000800 */
[----:B------:R3:W5:Y:S01]  /*3290*/  SHFL.IDX PT, R58, R36, R13, 0x1f ;  /* 0x00001f0d243a7589 */ /* 0x00076200000e0000 */
[----:B----4-:R-:W-:-:S03]  /*32a0*/  F2FP.SATFINITE.E4M3.F32.PACK_AB_MERGE_C R24, R46, R43, RZ ;  /* 0x0000002b2e18723e */ /* 0x010fc600048070ff */
[----:B------:R4:W-:Y:S01]  /*32b0*/  STS.U8 [R11+UR16+0x2100], R142 ;  /* 0x0021008e0b007988 */ /* 0x0009e20008000010 */
[----:B0-----:R-:W-:-:S03]  /*32c0*/  F2FP.SATFINITE.E4M3.F32.PACK_AB_MERGE_C R27, R44, R41, R24 ;  /* 0x000000292c1b723e */ /* 0x001fc60004807018 */
[----:B------:R-:W-:Y:S04]  /*32d0*/  STS.U8 [R11+UR16+0x2300], R144 ;  /* 0x002300900b007988 */ /* 0x000fe80008000010 */
[----:B------:R-:W-:Y:S01]  /*32e0*/  STS.U8 [R11+UR16+0x2500], R146 ;  /* 0x002500920b007988 */ /* 0x000fe20008000010 */
[----:B------:R-:W-:Y:S01]  /*32f0*/  F2FP.SATFINITE.E4M3.F32.PACK_AB_MERGE_C R24, R50, R47, RZ ;  /* 0x0000002f3218723e */ /* 0x000fe200048070ff */
[----:B------:R0:W-:Y:S06]  /*3300*/  MEMBAR.ALL.CTA ;  /* 0x0000000000007992 */ /* 0x0001ec0000008000 */
[----:B0-----:R-:W0:Y:S01]  /*3310*/  FENCE.VIEW.ASYNC.S ;  /* 0x00000000000073c6 */ /* 0x001e220000000000 */
[----:B------:R-:W-:-:S02]  /*3320*/  F2FP.SATFINITE.E4M3.F32.PACK_AB_MERGE_C R25, R82, R51, RZ ;  /* 0x000000335219723e */ /* 0x000fc400048070ff */
[----:B------:R-:W-:Y:S01]  /*3330*/  F2FP.SATFINITE.E4M3.F32.PACK_AB_MERGE_C R26, R148, R55, RZ ;  /* 0x00000037941a723e */ /* 0x000fe200048070ff */
[----:B------:R-:W-:Y:S01]  /*3340*/  FADD R10, -R147, R10 ;  /* 0x0000000a930a7221 */ /* 0x000fe20000000100 */
[----:B--2---:R-:W-:Y:S02]  /*3350*/  F2FP.SATFINITE.E4M3.F32.PACK_AB_MERGE_C R24, R48, R45, R24 ;  /* 0x0000002d3018723e */ /* 0x004fe40004807018 */
[----:B-1----:R-:W-:Y:S02]  /*3360*/  F2FP.SATFINITE.E4M3.F32.PACK_AB_MERGE_C R25, R49, R162, R25 ;  /* 0x000000a23119723e */ /* 0x002fe40004807019 */
[----:B---3--:R-:W-:Y:S01]  /*3370*/  F2FP.SATFINITE.E4M3.F32.PACK_AB_MERGE_C R26, R53, R52, R26 ;  /* 0x00000034351a723e */ /* 0x008fe2000480701a */
[----:B------:R-:W-:Y:S01]  /*3380*/  FMUL R36, R10, 1.4426950216293334961 ;  /* 0x3fb8aa3b0a247820 */ /* 0x000fe20000400000 */
[----:B------:R-:W-:Y:S01]  /*3390*/  SEL R39, R27, R24, !P0 ;  /* 0x000000181b277207 */ /* 0x000fe20004000000 */
[----:B------:R-:W-:Y:S01]  /*33a0*/  FADD R10, -R67, R138 ;  /* 0x0000008a430a7221 */ /* 0x000fe20000000100 */
[----:B------:R-:W-:-:S02]  /*33b0*/  SEL R38, R24, R27, !P0 ;  /* 0x0000001b18267207 */ /* 0x000fc40004000000 */
[----:B------:R-:W-:Y:S02]  /*33c0*/  SEL R151, R25, R26, !P0 ;  /* 0x0000001a19977207 */ /* 0x000fe40004000000 */
[----:B----4-:R-:W-:Y:S02]  /*33d0*/  SEL R142, R26, R25, !P0 ;  /* 0x000000191a8e7207 */ /* 0x010fe40004000000 */
[CCC-:B------:R-:W-:Y:S02]  /*33e0*/  PRMT R24, R28.reuse, R15.reuse, R29.reuse ;  /* 0x0000000f1c187216 */ /* 0x1c0fe4000000001d */
[-C--:B------:R-:W-:Y:S02]  /*33f0*/  PRMT R25, R28, R14.reuse, R29 ;  /* 0x0000000e1c197216 */ /* 0x080fe4000000001d */
[C-C-:B------:R-:W-:Y:S02]  /*3400*/  PRMT R26, R169.reuse, R15, R30.reuse ;  /* 0x0000000fa91a7216 */ /* 0x140fe4000000001e */
[----:B------:R-:W-:-:S02]  /*3410*/  PRMT R27, R169, R14, R30 ;  /* 0x0000000ea91b7216 */ /* 0x000fc4000000001e */
[CCC-:B-----5:R-:W-:Y:S02]  /*3420*/  PRMT R28, R31.reuse, R15.reuse, R34.reuse ;  /* 0x0000000f1f1c7216 */ /* 0x1e0fe40000000022 */
[-C--:B------:R-:W-:Y:S01]  /*3430*/  PRMT R29, R31, R14.reuse, R34 ;  /* 0x0000000e1f1d7216 */ /* 0x080fe20000000022 */
[----:B------:R-:W-:Y:S01]  /*3440*/  FADD R9, -R54, R9 ;  /* 0x0000000936097221 */ /* 0x000fe20000000100 */
[CCC-:B------:R-:W-:Y:S02]  /*3450*/  PRMT R30, R33.reuse, R15.reuse, R32.reuse ;  /* 0x0000000f211e7216 */ /* 0x1c0fe40000000020 */
[-C--:B------:R-:W-:Y:S02]  /*3460*/  PRMT R31, R33, R14.reuse, R32 ;  /* 0x0000000e211f7216 */ /* 0x080fe40000000020 */
[C-C-:B------:R-:W-:Y:S02]  /*3470*/  PRMT R32, R35.reuse, R15, R58.reuse ;  /* 0x0000000f23207216 */ /* 0x140fe4000000003a */
[----:B------:R-:W-:Y:S01]  /*3480*/  PRMT R33, R35, R14, R58 ;  /* 0x0000000e23217216 */ /* 0x000fe2000000003a */
[----:B------:R-:W-:Y:S01]  /*3490*/  FMUL R58, R10, 1.4426950216293334961 ;  /* 0x3fb8aa3b0a3a7820 */ /* 0x000fe20000400000 */
[----:B------:R-:W-:Y:S01]  /*34a0*/  FADD R10, -R56, R17 ;  /* 0x00000011380a7221 */ /* 0x000fe20000000100 */
[----:B0-----:R-:W-:Y:S01]  /*34b0*/  SHFL.IDX PT, R37, R37, R128, 0x1f ;  /* 0x00001f8025257589 */ /* 0x001fe200000e0000 */
[----:B------:R-:W-:-:S03]  /*34c0*/  FMUL R9, R9, 1.4426950216293334961 ;  /* 0x3fb8aa3b09097820 */ /* 0x000fc60000400000 */
[----:B------:R-:W0:Y:S01]  /*34d0*/  SHFL.IDX PT, R166, R166, R13, 0x1f ;  /* 0x00001f0da6a67589 */ /* 0x000e2200000e0000 */
[----:B------:R-:W-:-:S03]  /*34e0*/  FMUL R10, R10, 1.4426950216293334961 ;  /* 0x3fb8aa3b0a0a7820 */ /* 0x000fc60000400000 */
[----:B------:R-:W-:Y:S04]  /*34f0*/  SHFL.IDX PT, R39, R39, R128, 0x1f ;  /* 0x00001f8027277589 */ /* 0x000fe800000e0000 */
[----:B------:R-:W1:Y:S04]  /*3500*/  SHFL.IDX PT, R38, R38, R13, 0x1f ;  /* 0x00001f0d26267589 */ /* 0x000e6800000e0000 */
[----:B------:R-:W-:Y:S04]  /*3510*/  SHFL.IDX PT, R151, R151, R128, 0x1f ;  /* 0x00001f8097977589 */ /* 0x000fe800000e0000 */
[----:B------:R-:W2:Y:S01]  /*3520*/  SHFL.IDX PT, R142, R142, R13, 0x1f ;  /* 0x00001f0d8e8e7589 */ /* 0x000ea200000e0000 */
[----:B------:R-:W3:Y:S08]  /*3530*/  MUFU.EX2 R149, R36 ;  /* 0x0000002400957308 */ /* 0x000ef00000000800 */
[----:B------:R-:W4:Y:S08]  /*3540*/  MUFU.EX2 R58, R58 ;  /* 0x0000003a003a7308 */ /* 0x000f300000000800 */
[----:B------:R-:W5:Y:S08]  /*3550*/  MUFU.EX2 R17, R10 ;  /* 0x0000000a00117308 */ /* 0x000f700000000800 */
[----:B------:R-:W1:Y:S01]  /*3560*/  MUFU.EX2 R9, R9 ;  /* 0x0000000900097308 */ /* 0x000e620000000800 */
[C-C-:B0-----:R-:W-:Y:S01]  /*3570*/  PRMT R34, R37.reuse, R15, R166.reuse ;  /* 0x0000000f25227216 */ /* 0x141fe200000000a6 */
[-C--:B---3--:R-:W-:Y:S01]  /*3580*/  FMUL R106, R106, R149.reuse ;  /* 0x000000956a6a7220 */ /* 0x088fe20000400000 */
[----:B------:R-:W-:Y:S01]  /*3590*/  PRMT R35, R37, R14, R166 ;  /* 0x0000000e25237216 */ /* 0x000fe200000000a6 */
[-C--:B------:R-:W-:Y:S01]  /*35a0*/  FMUL R107, R107, R149.reuse ;  /* 0x000000956b6b7220 */ /* 0x080fe20000400000 */
[-C--:B------:R-:W-:Y:S01]  /*35b0*/  FMUL R110, R110, R149.reuse ;  /* 0x000000956e6e7220 */ /* 0x080fe20000400000 */
[-C--:B------:R-:W-:Y:S01]  /*35c0*/  FMUL R111, R111, R149.reuse ;  /* 0x000000956f6f7220 */ /* 0x080fe20000400000 */
[-C--:B------:R-:W-:Y:S01]  /*35d0*/  FMUL R114, R114, R149.reuse ;  /* 0x0000009572727220 */ /* 0x080fe20000400000 */
[-C--:B------:R-:W-:Y:S01]  /*35e0*/  FMUL R115, R115, R149.reuse ;  /* 0x0000009573737220 */ /* 0x080fe20000400000 */
[----:B------:R-:W-:Y:S01]  /*35f0*/  FMUL R118, R118, R149 ;  /* 0x0000009576767220 */ /* 0x000fe20000400000 */
[-C--:B----4-:R-:W-:Y:S01]  /*3600*/  FMUL R104, R104, R58.reuse ;  /* 0x0000003a68687220 */ /* 0x090fe20000400000 */
[-C--:B------:R-:W-:Y:S01]  /*3610*/  FMUL R105, R105, R58.reuse ;  /* 0x0000003a69697220 */ /* 0x080fe20000400000 */
[-C--:B------:R-:W-:Y:S01]  /*3620*/  FMUL R108, R108, R58.reuse ;  /* 0x0000003a6c6c7220 */ /* 0x080fe20000400000 */
[-C--:B------:R-:W-:Y:S01]  /*3630*/  FMUL R109, R109, R58.reuse ;  /* 0x0000003a6d6d7220 */ /* 0x080fe20000400000 */
[-C--:B------:R-:W-:Y:S01]  /*3640*/  FMUL R112, R112, R58.reuse ;  /* 0x0000003a70707220 */ /* 0x080fe20000400000 */
[-C--:B------:R-:W-:Y:S01]  /*3650*/  FMUL R113, R113, R58.reuse ;  /* 0x0000003a71717220 */ /* 0x080fe20000400000 */
[-C--:B------:R-:W-:Y:S01]  /*3660*/  FMUL R116, R116, R58.reuse ;  /* 0x0000003a74747220 */ /* 0x080fe20000400000 */
[-C--:B-----5:R-:W-:Y:S01]  /*3670*/  FMUL R90, R90, R17.reuse ;  /* 0x000000115a5a7220 */ /* 0x0a0fe20000400000 */
[-C--:B------:R-:W-:Y:S01]  /*3680*/  FMUL R91, R91, R17.reuse ;  /* 0x000000115b5b7220 */ /* 0x080fe20000400000 */
[-C--:B------:R-:W-:Y:S01]  /*3690*/  FMUL R94, R94, R17.reuse ;  /* 0x000000115e5e7220 */ /* 0x080fe20000400000 */
[-C--:B------:R-:W-:Y:S01]  /*36a0*/  FMUL R95, R95, R17.reuse ;  /* 0x000000115f5f7220 */ /* 0x080fe20000400000 */
[-C--:B------:R-:W-:Y:S01]  /*36b0*/  FMUL R98, R98, R17.reuse ;  /* 0x0000001162627220 */ /* 0x080fe20000400000 */
[-C--:B------:R-:W-:Y:S01]  /*36c0*/  FMUL R99, R99, R17.reuse ;  /* 0x0000001163637220 */ /* 0x080fe20000400000 */
[----:B------:R-:W-:Y:S01]  /*36d0*/  FMUL R102, R102, R17 ;  /* 0x0000001166667220 */ /* 0x000fe20000400000 */
[-C--:B-1----:R-:W-:Y:S01]  /*36e0*/  FMUL R88, R88, R9.reuse ;  /* 0x0000000958587220 */ /* 0x082fe20000400000 */
[-C--:B------:R-:W-:Y:S01]  /*36f0*/  FMUL R89, R89, R9.reuse ;  /* 0x0000000959597220 */ /* 0x080fe20000400000 */
[-C--:B------:R-:W-:Y:S01]  /*3700*/  FMUL R92, R92, R9.reuse ;  /* 0x000000095c5c7220 */ /* 0x080fe20000400000 */
[-C--:B------:R-:W-:Y:S01]  /*3710*/  FMUL R93, R93, R9.reuse ;  /* 0x000000095d5d7220 */ /* 0x080fe20000400000 */
[-C--:B------:R-:W-:Y:S01]  /*3720*/  FMUL R96, R96, R9.reuse ;  /* 0x0000000960607220 */ /* 0x080fe20000400000 */
[-C--:B------:R-:W-:Y:S01]  /*3730*/  FMUL R97, R97, R9.reuse ;  /* 0x0000000961617220 */ /* 0x080fe20000400000 */
[----:B------:R-:W-:Y:S01]  /*3740*/  FMUL R100, R100, R9 ;  /* 0x0000000964647220 */ /* 0x000fe20000400000 */
[----:B------:R-:W-:Y:S01]  /*3750*/  FMUL R117, R117, R58 ;  /* 0x0000003a75757220 */ /* 0x000fe20000400000 */
[----:B------:R-:W-:Y:S01]  /*3760*/  FMUL R119, R119, R149 ;  /* 0x0000009577777220 */ /* 0x000fe20000400000 */
[----:B------:R-:W-:Y:S01]  /*3770*/  FMUL R101, R101, R9 ;  /* 0x0000000965657220 */ /* 0x000fe20000400000 */
[----:B------:R-:W-:Y:S01]  /*3780*/  FMUL R103, R103, R17 ;  /* 0x0000001167677220 */ /* 0x000fe20000400000 */
[----:B------:R-:W-:-:S02]  /*3790*/  PRMT R36, R39, R15, R38 ;  /* 0x0000000f27247216 */ /* 0x000fc40000000026 */
[-C--:B------:R-:W-:Y:S02]  /*37a0*/  PRMT R37, R39, R14.reuse, R38 ;  /* 0x0000000e27257216 */ /* 0x080fe40000000026 */
[C-C-:B--2---:R-:W-:Y:S02]  /*37b0*/  PRMT R38, R151.reuse, R15, R142.reuse ;  /* 0x0000000f97267216 */ /* 0x144fe4000000008e */
[----:B------:R-:W-:Y:S01]  /*37c0*/  PRMT R39, R151, R14, R142 ;  /* 0x0000000e97277216 */ /* 0x000fe2000000008e */
[----:B------:R-:W-:Y:S06]  /*37d0*/  BAR.SYNC.DEFER_BLOCKING 0x0 ;  /* 0x0000000000007b1d */ /* 0x000fec0000010000 */
[----:B------:R-:W-:-:S06]  /*37e0*/  WARPGROUP.ARRIVE ;  /* 0x00000000000079c5 */ /* 0x000fcc0000000000 */
[----:B------:R-:W-:Y:S01]  /*37f0*/  QGMMA.64x32x32.F32.E4M3.E4M3 R104, R24, gdesc[UR24], R104 ;  /* 0x0060001818687df3 */ /* 0x000fe20008700868 */
[----:B------:R-:W-:-:S04]  /*3800*/  FADD R156, R83, R156 ;  /* 0x0000009c539c7221 */ /* 0x000fc80000000000 */
[----:B------:R-:W-:-:S04]  /*3810*/  FADD R153, R153, R156 ;  /* 0x0000009c99997221 */ /* 0x000fc80000000000 */
[----:B------:R-:W-:Y:S01]  /*3820*/  FADD R153, R158, R153 ;  /* 0x000000999e997221 */ /* 0x000fe20000000000 */
        /* <DEDUP_REMOVED lines=24> */
[----:B------:R-:W-:Y:S03]  /*39b0*/  QGMMA.64x32x32.F32.E4M3.E4M3 R104, R28, gdesc[UR20], R104 ;  /* 0x006000141c687df3 */ /* 0x000fe60008700868 */
[----:B------:R-:W-:Y:S01]  /*39c0*/  QGMMA.64x32x32.F32.E4M3.E4M3 R88, R32, gdesc[UR24], R88 ;  /* 0x0060001820587df3 */ /* 0x000fe20008700858 */
        /* <DEDUP_REMOVED lines=23> */
[----:B------:R-:W-:-:S02]  /*3b40*/  FADD R79, R60, R79 ;  /* 0x0000004f3c4f7221 */ /* 0x000fc40000000000 */
[----:B------:R-:W0:Y:S04]  /*3b50*/  SHFL.BFLY PT, R44, R55, 0x2, 0x1f ;  /* 0x0c401f00372c7f89 */ /* 0x000e2800000e0000 */
[----:B------:R-:W1:Y:S04]  /*3b60*/  SHFL.BFLY PT, R41, R52, 0x2, 0x1f ;  /* 0x0c401f0034297f89 */ /* 0x000e6800000e0000 */
[----:B------:R-:W2:Y:S04]  /*3b70*/  SHFL.BFLY PT, R10, R81, 0x2, 0x1f ;  /* 0x0c401f00510a7f89 */ /* 0x000ea800000e0000 */
[----:B------:R-:W3:Y:S01]  /*3b80*/  SHFL.BFLY PT, R40, R79, 0x2, 0x1f ;  /* 0x0c401f004f287f89 */ /* 0x000ee200000e0000 */
[----:B------:R-:W-:Y:S01]  /*3b90*/  QGMMA.64x32x32.F32.E4M3.E4M3 R88, R36, gdesc[UR20], R88, gsb0 ;  /* 0x0060001424587df3 */ /* 0x000fe20008000858 */
[----:B0-----:R-:W-:Y:S01]  /*3ba0*/  FADD R44, R55, R44 ;  /* 0x0000002c372c7221 */ /* 0x001fe20000000000 */
[----:B-1----:R-:W-:Y:S01]  /*3bb0*/  FADD R42, R52, R41 ;  /* 0x00000029342a7221 */ /* 0x002fe20000000000 */
[----:B--2---:R-:W-:Y:S01]  /*3bc0*/  FADD R10, R81, R10 ;  /* 0x0000000a510a7221 */ /* 0x004fe20000000000 */
[----:B---3--:R-:W-:-:S03]  /*3bd0*/  FADD R40, R79, R40 ;  /* 0x000000284f287221 */ /* 0x008fc60000000000 */
[----:B------:R-:W0:Y:S04]  /*3be0*/  SHFL.BFLY PT, R45, R42, 0x1, 0x1f ;  /* 0x0c201f002a2d7f89 */ /* 0x000e2800000e0000 */
[----:B------:R-:W1:Y:S04]  /*3bf0*/  SHFL.BFLY PT, R47, R44, 0x1, 0x1f ;  /* 0x0c201f002c2f7f89 */ /* 0x000e6800000e0000 */
[----:B------:R-:W2:Y:S04]  /*3c00*/  SHFL.BFLY PT, R41, R10, 0x1, 0x1f ;  /* 0x0c201f000a297f89 */ /* 0x000ea800000e0000 */
[----:B------:R-:W3:Y:S01]  /*3c10*/  SHFL.BFLY PT, R43, R40, 0x1, 0x1f ;  /* 0x0c201f00282b7f89 */ /* 0x000ee200000e0000 */
[----:B------:R-:W-:-:S06]  /*3c20*/  UIADD3 UR5, UR5, 0x40, URZ ;  /* 0x0000004005057890 */ /* 0x000fcc000fffe03f */
[----:B------:R-:W-:Y:S01]  /*3c30*/  ISETP.LE.AND P1, PT, R8, UR5, PT ;  /* 0x0000000508007c0c */ /* 0x000fe2000bf23270 */
[----:B------:R-:W-:Y:S01]  /*3c40*/  ULEA UR4, UR19, UR4, 0x6 ;  /* 0x0000000413047291 */ /* 0x000fe2000f8e303f */
[----:B0-----:R-:W-:Y:S01]  /*3c50*/  FADD R48, R42, R45 ;  /* 0x0000002d2a307221 */ /* 0x001fe20000000000 */
[----:B-1----:R-:W-:-:S03]  /*3c60*/  FADD R46, R44, R47 ;  /* 0x0000002f2c2e7221 */ /* 0x002fc60000000000 */
[----:B------:R-:W-:Y:S01]  /*3c70*/  FFMA R2, R9, R2, R48 ;  /* 0x0000000209027223 */ /* 0x000fe20000000030 */
[----:B--2---:R-:W-:Y:S01]  /*3c80*/  FADD R41, R10, R41 ;  /* 0x000000290a297221 */ /* 0x004fe20000000000 */
[----:B------:R-:W-:Y:S01]  /*3c90*/  FFMA R140, R17, R140, R46 ;  /* 0x0000008c118c7223 */ /* 0x000fe2000000002e */
[----:B---3--:R-:W-:Y:S01]  /*3ca0*/  FADD R50, R40, R43 ;  /* 0x0000002b28327221 */ /* 0x008fe20000000000 */
[----:B------:R-:W-:Y:S02]  /*3cb0*/  WARPGROUP.DEPBAR.LE gsb0, 0x0 ;  /* 0x00008000000079c5 */ /* 0x000fe40000010000 */
[----:B------:R-:W-:Y:S01]  /*3cc0*/  FFMA R7, R58, R7, R41 ;  /* 0x000000073a077223 */ /* 0x000fe20000000029 */
[----:B------:R-:W-:Y:S01]  /*3cd0*/  FFMA R6, R149, R6, R50 ;  /* 0x0000000695067223 */ /* 0x000fe20000000032 */
[----:B------:R-:W-:Y:S01]  /*3ce0*/  LEA R12, R3, R12, 0x6 ;  /* 0x0000000c030c7211 */ /* 0x000fe200078e30ff */
[----:B------:R-:W-:Y:S01]  /*3cf0*/  IMAD.MOV.U32 R17, RZ, RZ, R56 ;  /* 0x000000ffff117224 */ /* 0x000fe200078e0038 */
[----:B------:R-:W-:Y:S01]  /*3d00*/  MOV R9, R54 ;  /* 0x0000003600097202 */ /* 0x000fe20000000f00 */
[----:B------:R-:W-:Y:S01]  /*3d10*/  IMAD.MOV.U32 R10, RZ, RZ, R147 ;  /* 0x000000ffff0a7224 */ /* 0x000fe200078e0093 */
[----:B------:R-:W-:Y:S01]  /*3d20*/  MOV R138, R67 ;  /* 0x00000043008a7202 */ /* 0x000fe20000000f00 */
[----:B------:R-:W-:Y:S06]  /*3d30*/  @!P1 BRA `(.L_x_1) ;  /* 0xffffffd400ec9947 */ /* 0x000fec000383ffff */
.L_x_0:
[C---:B------:R-:W-:Y:S01]  /*3d40*/  IMAD.SHL.U32 R9, R0.reuse, 0x8, RZ ;  /* 0x0000000800097824 */ /* 0x040fe200078e00ff */
[----:B------:R-:W-:Y:S01]  /*3d50*/  SHF.L.U32 R10, R0, 0x2, RZ ;  /* 0x00000002000a7819 */ /* 0x000fe200000006ff */
[----:B------:R-:W-:Y:S01]  /*3d60*/  IMAD.MOV.U32 R30, RZ, RZ, R2 ;  /* 0x000000ffff1e7224 */ /* 0x000fe200078e0002 */
[----:B------:R-:W-:Y:S01]  /*3d70*/  FSETP.GT.AND P3, PT, |R140|, 8.50705917302346158658e+37, PT ;  /* 0x7e8000008c00780b */ /* 0x000fe20003f64200 */
[----:B0-----:R-:W-:Y:S01]  /*3d80*/  IMAD.SHL.U32 R3, R0, 0x10, RZ ;  /* 0x0000001000037824 */ /* 0x001fe200078e00ff */
[----:B------:R-:W-:Y:S01]  /*3d90*/  LOP3.LUT R9, R9, 0x38, RZ, 0xc0, !PT ;  /* 0x0000003809097812 */ /* 0x000fe200078ec0ff */
[----:B------:R-:W-:Y:S01]  /*3da0*/  FMUL R2, R101, 0.25 ;  /* 0x3e80000065027820 */ /* 0x000fe20000400000 */
[----:B------:R-:W-:Y:S01]  /*3db0*/  LOP3.LUT R10, R10, 0x3c0, RZ, 0xc0, !PT ;  /* 0x000003c00a0a7812 */ /* 0x000fe200078ec0ff */
[----:B------:R-:W-:Y:S01]  /*3dc0*/  IMAD.MOV.U32 R39, RZ, RZ, R7 ;  /* 0x000000ffff277224 */ /* 0x000fe200078e0007 */
[----:B------:R-:W-:Y:S01]  /*3dd0*/  SHF.L.U32 R8, R0, 0x7, RZ ;  /* 0x0000000700087819 */ /* 0x000fe200000006ff */
[----:B------:R-:W-:Y:S01]  /*3de0*/  FMUL R7, R116, 0.25 ;  /* 0x3e80000074077820 */ /* 0x000fe20000400000 */
[----:B------:R-:W-:Y:S01]  /*3df0*/  IADD3 R14, R10, UR16, R9 ;  /* 0x000000100a0e7c10 */ /* 0x000fe2000fffe009 */
[----:B------:R-:W-:Y:S01]  /*3e00*/  FMUL R9, R102, 0.25 ;  /* 0x3e80000066097820 */ /* 0x000fe20000400000 */
[----:B------:R-:W-:Y:S01]  /*3e10*/  FSETP.GT.AND P1, PT, |R30|, 8.50705917302346158658e+37, PT ;  /* 0x7e8000001e00780b */ /* 0x000fe20003f24200 */
[----:B------:R-:W-:Y:S01]  /*3e20*/  FMUL R10, R99, 0.25 ;  /* 0x3e800000630a7820 */ /* 0x000fe20000400000 */
[----:B------:R-:W-:Y:S01]  /*3e30*/  LOP3.LUT R3, R3, 0xf0, RZ, 0xc0, !PT ;  /* 0x000000f003037812 */ /* 0x000fe200078ec0ff */
[----:B------:R-:W-:Y:S01]  /*3e40*/  FMUL R13, R110, 0.25 ;  /* 0x3e8000006e0d7820 */ /* 0x000fe20000400000 */
[----:B------:R-:W-:Y:S01]  /*3e50*/  FSEL R21, R9, R102, P3 ;  /* 0x0000006609157208 */ /* 0x000fe20001800000 */
[----:B------:R-:W-:Y:S01]  /*3e60*/  FMUL R9, R98, 0.25 ;  /* 0x3e80000062097820 */ /* 0x000fe20000400000 */
[----:B------:R-:W-:Y:S01]  /*3e70*/  LOP3.LUT R8, R8, 0x800, RZ, 0xc0, !PT ;  /* 0x0000080008087812 */ /* 0x000fe200078ec0ff */
[----:B------:R-:W-:Y:S01]  /*3e80*/  BAR.SYNC.DEFER_BLOCKING 0x0 ;  /* 0x0000000000007b1d */ /* 0x000fe20000010000 */
[----:B------:R-:W-:Y:S01]  /*3e90*/  FSEL R20, R2, R101, P1 ;  /* 0x0000006502147208 */ /* 0x000fe20000800000 */
[----:B------:R-:W-:Y:S01]  /*3ea0*/  FMUL R2, R89, 0.25 ;  /* 0x3e80000059027820 */ /* 0x000fe20000400000 */
[----:B------:R-:W-:Y:S01]  /*3eb0*/  FSEL R23, R9, R98, P3 ;  /* 0x0000006209177208 */ /* 0x000fe20001800000 */
[----:B------:R-:W-:Y:S01]  /*3ec0*/  FMUL R9, R90, 0.25 ;  /* 0x3e8000005a097820 */ /* 0x000fe20000400000 */
[----:B------:R-:W-:Y:S01]  /*3ed0*/  MOV R37, R6 ;  /* 0x0000000600257202 */ /* 0x000fe20000000f00 */
[----:B------:R-:W-:Y:S01]  /*3ee0*/  FMUL R6, R119, 0.25 ;  /* 0x3e80000077067820 */ /* 0x000fe20000400000 */
[----:B------:R-:W-:Y:S01]  /*3ef0*/  IADD3 R3, R8, UR16, R3 ;  /* 0x0000001008037c10 */ /* 0x000fe2000fffe003 */
[----:B------:R-:W-:Y:S01]  /*3f00*/  ULDC.64 UR4, c[0x0][0x270] ;  /* 0x00009c0000047ab9 */ /* 0x000fe20000000a00 */
[----:B------:R-:W-:Y:S01]  /*3f10*/  FSEL R27, R9, R90, P3 ;  /* 0x0000005a091b7208 */ /* 0x000fe20001800000 */
[----:B------:R-:W-:Y:S01]  /*3f20*/  FMUL R9, R100, 0.25 ;  /* 0x3e80000064097820 */ /* 0x000fe20000400000 */
[----:B------:R-:W-:Y:S01]  /*3f30*/  SHF.R.U32.HI R8, RZ, 0x1, R0 ;  /* 0x00000001ff087819 */ /* 0x000fe20000011600 */
[----:B------:R-:W-:Y:S01]  /*3f40*/  UIMAD UR4, UR17, UR4, URZ ;  /* 0x00000004110472a4 */ /* 0x000fe2000f8e023f */
[----:B------:R-:W-:-:S02]  /*3f50*/  FSETP.GT.AND P0, PT, |R37|, 8.50705917302346158658e+37, PT ;  /* 0x7e8000002500780b */ /* 0x000fc40003f04200 */
[----:B------:R-:W-:Y:S01]  /*3f60*/  FSEL R100, R9, R100, P1 ;  /* 0x0000006409647208 */ /* 0x000fe20000800000 */
[----:B------:R-:W-:Y:S01]  /*3f70*/  FMUL R9, R92, 0.25 ;  /* 0x3e8000005c097820 */ /* 0x000fe20000400000 */
[----:B------:R-:W-:Y:S01]  /*3f80*/  FSEL R28, R2, R89, P1 ;  /* 0x00000059021c7208 */ /* 0x000fe20000800000 */
[----:B------:R-:W-:Y:S01]  /*3f90*/  FMUL R2, R115, 0.25 ;  /* 0x3e80000073027820 */ /* 0x000fe20000400000 */
[----:B------:R-:W-:Y:S01]  /*3fa0*/  LOP3.LUT R11, R8, 0x4, RZ, 0xc0, !PT ;  /* 0x00000004080b7812 */ /* 0x000fe200078ec0ff */
[----:B------:R-:W-:Y:S01]  /*3fb0*/  FMUL R8, R103, 0.25 ;  /* 0x3e80000067087820 */ /* 0x000fe20000400000 */
[----:B------:R-:W-:Y:S01]  /*3fc0*/  FSEL R119, R6, R119, P0 ;  /* 0x0000007706777208 */ /* 0x000fe20000000000 */
        /* <DEDUP_REMOVED lines=9> */
[----:B------:R-:W-:-:S02]  /*4060*/  FSETP.GT.AND P2, PT, |R39|, 8.50705917302346158658e+37, PT ;  /* 0x7e8000002700780b */ /* 0x000fc40003f44200 */
[C---:B------:R-:W-:Y:S01]  /*4070*/  LOP3.LUT R12, R0.reuse, 0xe0, RZ, 0xc0, !PT ;  /* 0x000000e0000c7812 */ /* 0x040fe200078ec0ff */
[----:B------:R-:W-:Y:S01]  /*4080*/  IMAD.SHL.U32 R0, R0, 0x2, RZ ;  /* 0x0000000200007824 */ /* 0x000fe200078e00ff */
[----:B------:R-:W-:Y:S01]  /*4090*/  FSEL R29, R9, R118, P0 ;  /* 0x00000076091d7208 */ /* 0x000fe20000000000 */
[----:B------:R-:W-:Y:S01]  /*40a0*/  FMUL R9, R106, 0.25 ;  /* 0x3e8000006a097820 */ /* 0x000fe20000400000 */
[----:B------:R-:W-:Y:S01]  /*40b0*/  FSEL R32, R2, R117, P2 ;  /* 0x0000007502207208 */ /* 0x000fe20001000000 */
[----:B------:R-:W-:Y:S01]  /*40c0*/  FMUL R2, R109, 0.25 ;  /* 0x3e8000006d027820 */ /* 0x000fe20000400000 */
[----:B------:R-:W-:Y:S01]  /*40d0*/  FSEL R95, R8, R95, P3 ;  /* 0x0000005f085f7208 */ /* 0x000fe20001800000 */
[----:B------:R-:W-:Y:S01]  /*40e0*/  FMUL R8, R97, 0.25 ;  /* 0x3e80000061087820 */ /* 0x000fe20000400000 */
[----:B------:R-:W-:Y:S01]  /*40f0*/  FSEL R99, R10, R99, P3 ;  /* 0x000000630a637208 */ /* 0x000fe20001800000 */
[----:B------:R-:W-:Y:S01]  /*4100*/  IMAD R12, R12, 0x8, R3 ;  /* 0x000000080c0c7824 */ /* 0x000fe200078e0203 */
[----:B------:R-:W-:Y:S01]  /*4110*/  FSEL R36, R6, R113, P2 ;  /* 0x0000007106247208 */ /* 0x000fe20001000000 */
[----:B------:R-:W-:Y:S01]  /*4120*/  FMUL R10, R91, 0.25 ;  /* 0x3e8000005b0a7820 */ /* 0x000fe20000400000 */
[----:B------:R-:W-:Y:S01]  /*4130*/  FSEL R116, R7, R116, P2 ;  /* 0x0000007407747208 */ /* 0x000fe20001000000 */
[----:B------:R-:W-:Y:S01]  /*4140*/  FMUL R6, R105, 0.25 ;  /* 0x3e80000069067820 */ /* 0x000fe20000400000 */
[----:B------:R-:W-:Y:S01]  /*4150*/  IADD3 R3, R11, R14, RZ ;  /* 0x0000000e0b037210 */ /* 0x000fe20007ffe0ff */
[----:B------:R-:W-:Y:S01]  /*4160*/  FMUL R7, R112, 0.25 ;  /* 0x3e80000070077820 */ /* 0x000fe20000400000 */
[----:B------:R-:W-:Y:S01]  /*4170*/  FMUL R11, R94, 0.25 ;  /* 0x3e8000005e0b7820 */ /* 0x000fe20000400000 */
[----:B------:R-:W-:Y:S01]  /*4180*/  FSEL R35, R9, R106, P0 ;  /* 0x0000006a09237208 */ /* 0x000fe20000000000 */
[----:B------:R-:W-:Y:S01]  /*4190*/  FMUL R9, R108, 0.25 ;  /* 0x3e8000006c097820 */ /* 0x000fe20000400000 */
[----:B------:R-:W-:Y:S01]  /*41a0*/  FSEL R40, R2, R109, P2 ;  /* 0x0000006d02287208 */ /* 0x000fe20001000000 */
[----:B------:R-:W-:Y:S01]  /*41b0*/  FMUL R2, R39, 8388608 ;  /* 0x4b00000027027820 */ /* 0x000fe20000400000 */
[----:B------:R-:W-:Y:S01]  /*41c0*/  FSEL R24, R8, R97, P1 ;  /* 0x0000006108187208 */ /* 0x000fe20000800000 */
[----:B------:R-:W-:Y:S01]  /*41d0*/  FMUL R8, R107, 0.25 ;  /* 0x3e8000006b087820 */ /* 0x000fe20000400000 */
[----:B------:R-:W-:Y:S01]  /*41e0*/  FSEL R91, R10, R91, P3 ;  /* 0x0000005b0a5b7208 */ /* 0x000fe20001800000 */
[----:B------:R-:W-:Y:S01]  /*41f0*/  FMUL R10, R93, 0.25 ;  /* 0x3e8000005d0a7820 */ /* 0x000fe20000400000 */
[----:B------:R-:W-:Y:S01]  /*4200*/  FSEL R42, R6, R105, P2 ;  /* 0x00000069062a7208 */ /* 0x000fe20001000000 */
[----:B------:R-:W-:Y:S01]  /*4210*/  FMUL R6, R37, 8388608 ;  /* 0x4b00000025067820 */ /* 0x000fe20000400000 */
[----:B------:R-:W-:-:S02]  /*4220*/  FSETP.GEU.AND P5, PT, R39, 1.175494350822287508e-38, PT ;  /* 0x008000002700780b */ /* 0x000fc40003fae000 */
[----:B------:R-:W-:Y:S01]  /*4230*/  FSEL R112, R7, R112, P2 ;  /* 0x0000007007707208 */ /* 0x000fe20001000000 */
[----:B------:R-:W-:Y:S01]  /*4240*/  FMUL R7, R30, 8388608 ;  /* 0x4b0000001e077820 */ /* 0x000fe20000400000 */
[----:B------:R-:W-:Y:S01]  /*4250*/  FSEL R25, R11, R94, P3 ;  /* 0x0000005e0b197208 */ /* 0x000fe20001800000 */
[----:B------:R-:W-:Y:S01]  /*4260*/  FMUL R11, R96, 0.25 ;  /* 0x3e800000600b7820 */ /* 0x000fe20000400000 */
[----:B------:R-:W-:Y:S02]  /*4270*/  FSETP.GEU.AND P6, PT, R37, 1.175494350822287508e-38, PT ;  /* 0x008000002500780b */ /* 0x000fe40003fce000 */
[----:B------:R-:W-:Y:S02]  /*4280*/  FSETP.GEU.AND P4, PT, R30, 1.175494350822287508e-38, PT ;  /* 0x008000001e00780b */ /* 0x000fe40003f8e000 */
[----:B------:R-:W-:Y:S01]  /*4290*/  FSEL R108, R9, R108, P2 ;  /* 0x0000006c096c7208 */ /* 0x000fe20001000000 */
[----:B------:R-:W-:Y:S01]  /*42a0*/  FMUL R9, R140, 8388608 ;  /* 0x4b0000008c097820 */ /* 0x000fe20000400000 */
[----:B------:R-:W-:-:S02]  /*42b0*/  FSEL R41, R2, R39, !P5 ;  /* 0x0000002702297208 */ /* 0x000fc40006800000 */
[----:B------:R-:W-:Y:S02]  /*42c0*/  FSEL R107, R8, R107, P0 ;  /* 0x0000006b086b7208 */ /* 0x000fe40000000000 */
[----:B------:R-:W-:Y:S02]  /*42d0*/  FSEL R2, RZ, -23, P5 ;  /* 0xc1b80000ff027808 */ /* 0x000fe40002800000 */
[----:B------:R-:W-:Y:S02]  /*42e0*/  FSEL R26, R10, R93, P1 ;  /* 0x0000005d0a1a7208 */ /* 0x000fe40000800000 */
[----:B------:R-:W-:Y:S02]  /*42f0*/  FSETP.GEU.AND P5, PT, R140, 1.175494350822287508e-38, PT ;  /* 0x008000008c00780b */ /* 0x000fe40003fae000 */
[----:B------:R-:W-:Y:S02]  /*4300*/  FSEL R44, R6, R37, !P6 ;  /* 0x00000025062c7208 */ /* 0x000fe40007000000 */
[----:B------:R-:W-:-:S02]  /*4310*/  FSEL R8, RZ, -23, P6 ;  /* 0xc1b80000ff087808 */ /* 0x000fc40003000000 */
[----:B------:R-:W-:Y:S02]  /*4320*/  FSETP.GEU.AND P6, PT, |R140|, 1.175494350822287508e-38, PT ;  /* 0x008000008c00780b */ /* 0x000fe40003fce200 */
[----:B------:R-:W-:Y:S01]  /*4330*/  FSEL R43, R7, R30, !P4 ;  /* 0x0000001e072b7208 */ /* 0x000fe20006000000 */
[----:B------:R-:W-:Y:S01]  /*4340*/  VIADD R7, R44, 0xc0cafb0d ;  /* 0xc0cafb0d2c077836 */ /* 0x000fe20000000000 */
[----:B------:R-:W-:Y:S02]  /*4350*/  FSEL R10, RZ, -23, P4 ;  /* 0xc1b80000ff0a7808 */ /* 0x000fe40002000000 */
[----:B------:R-:W-:Y:S01]  /*4360*/  FSEL R96, R11, R96, P1 ;  /* 0x000000600b607208 */ /* 0x000fe20000800000 */
[----:B------:R-:W-:Y:S01]  /*4370*/  FMUL R11, R88, 0.25 ;  /* 0x3e800000580b7820 */ /* 0x000fe20000400000 */
[C---:B------:R-:W-:Y:S01]  /*4380*/  FSETP.GEU.AND P4, PT, |R30|.reuse, 1.175494350822287508e-38, PT ;  /* 0x008000001e00780b */ /* 0x040fe20003f8e200 */
[----:B------:R-:W-:Y:S01]  /*4390*/  @P1 FMUL R30, R30, 0.25 ;  /* 0x3e8000001e1e1820 */ /* 0x000fe20000400000 */
[----:B------:R-:W-:Y:S01]  /*43a0*/  FSEL R46, R9, R140, !P5 ;  /* 0x0000008c092e7208 */ /* 0x000fe20006800000 */
[----:B------:R-:W-:Y:S01]  /*43b0*/  @P3 FMUL R140, R140, 0.25 ;  /* 0x3e8000008c8c3820 */ /* 0x000fe20000400000 */
[----:B------:R-:W-:Y:S01]  /*43c0*/  IADD3 R6, R41, -0x3f3504f3, RZ ;  /* 0xc0cafb0d29067810 */ /* 0x000fe20007ffe0ff */
[----:B------:R-:W-:Y:S01]  /*43d0*/  @!P6 FMUL R21, R21, 16777216 ;  /* 0x4b8000001515e820 */ /* 0x000fe20000400000 */
[----:B------:R-:W-:Y:S01]  /*43e0*/  FSETP.GEU.AND P3, PT, |R37|, 1.175494350822287508e-38, PT ;  /* 0x008000002500780b */ /* 0x000fe20003f6e200 */
[----:B------:R-:W-:Y:S01]  /*43f0*/  @!P6 FMUL R140, R140, 16777216 ;  /* 0x4b8000008c8ce820 */ /* 0x000fe20000400000 */
[----:B------:R-:W-:Y:S01]  /*4400*/  FSEL R88, R11, R88, P1 ;  /* 0x000000580b587208 */ /* 0x000fe20000800000 */
[----:B------:R-:W-:Y:S01]  /*4410*/  FMUL R11, R114, 0.25 ;  /* 0x3e800000720b7820 */ /* 0x000fe20000400000 */
[----:B------:R-:W-:Y:S01]  /*4420*/  FSEL R33, R13, R110, P0 ;  /* 0x0000006e0d217208 */ /* 0x000fe20000000000 */
[----:B------:R-:W-:Y:S01]  /*4430*/  VIADD R13, R46, 0xc0cafb0d ;  /* 0xc0cafb0d2e0d7836 */ /* 0x000fe20000000000 */
[----:B------:R-:W-:Y:S01]  /*4440*/  LOP3.LUT R6, R6, 0xff800000, RZ, 0xc0, !PT ;  /* 0xff80000006067812 */ /* 0x000fe200078ec0ff */
[----:B------:R-:W-:Y:S01]  /*4450*/  @!P4 FMUL R30, R30, 16777216 ;  /* 0x4b8000001e1ec820 */ /* 0x000fe20000400000 */
[----:B------:R-:W-:Y:S01]  /*4460*/  LOP3.LUT R9, R7, 0xff800000, RZ, 0xc0, !PT ;  /* 0xff80000007097812 */ /* 0x000fe200078ec0ff */
[----:B------:R-:W-:Y:S01]  /*4470*/  @P0 FMUL R37, R37, 0.25 ;  /* 0x3e80000025250820 */ /* 0x000fe20000400000 */
[----:B------:R-:W-:Y:S01]  /*4480*/  I2FP.F32.S32 R7, R6 ;  /* 0x0000000600077245 */ /* 0x000fe20000201400 */
[----:B------:R-:W0:Y:S01]  /*4490*/  MUFU.RCP R18, R140 ;  /* 0x0000008c00127308 */ /* 0x000e220000001000 */
[----:B------:R-:W-:Y:S01]  /*44a0*/  FSEL R31, R11, R114, P0 ;  /* 0x000000720b1f7208 */ /* 0x000fe20000000000 */
[----:B------:R-:W-:Y:S01]  /*44b0*/  FMUL R11, R104, 0.25 ;  /* 0x3e800000680b7820 */ /* 0x000fe20000400000 */
[----:B------:R-:W-:Y:S01]  /*44c0*/  LOP3.LUT R17, R13, 0xff800000, RZ, 0xc0, !PT ;  /* 0xff8000000d117812 */ /* 0x000fe200078ec0ff */
[----:B------:R-:W-:Y:S01]  /*44d0*/  FFMA.FTZ R2, R7, 1.1920928955078125e-07, R2 ;  /* 0x3400000007027823 */ /* 0x000fe20000010002 */
[----:B------:R-:W-:Y:S01]  /*44e0*/  FSEL R16, RZ, -23, P5 ;  /* 0xc1b80000ff107808 */ /* 0x000fe20002800000 */
[----:B------:R-:W-:Y:S01]  /*44f0*/  @!P3 FMUL R37, R37, 16777216 ;  /* 0x4b8000002525b820 */ /* 0x000fe20000400000 */
[----:B------:R-:W-:Y:S01]  /*4500*/  I2FP.F32.S32 R19, R17 ;  /* 0x0000001100137245 */ /* 0x000fe20000201400 */
[----:B------:R-:W1:Y:S01]  /*4510*/  MUFU.RCP R7, R30 ;  /* 0x0000001e00077308 */ /* 0x000e620000001000 */
[----:B------:R-:W-:Y:S01]  /*4520*/  FSEL R104, R11, R104, P2 ;  /* 0x000000680b687208 */ /* 0x000fe20001000000 */
[----:B------:R-:W-:Y:S01]  /*4530*/  @!P6 FMUL R23, R23, 16777216 ;  /* 0x4b8000001717e820 */ /* 0x000fe20000400000 */
[----:B------:R-:W-:Y:S01]  /*4540*/  FSETP.GEU.AND P1, PT, |R39|, 1.175494350822287508e-38, PT ;  /* 0x008000002700780b */ /* 0x000fe20003f2e200 */
[----:B------:R-:W-:Y:S01]  /*4550*/  FFMA.FTZ R19, R19, 1.1920928955078125e-07, R16 ;  /* 0x3400000013137823 */ /* 0x000fe20000010010 */
[----:B------:R-:W-:Y:S01]  /*4560*/  IADD3 R11, R43, -0x3f3504f3, RZ ;  /* 0xc0cafb0d2b0b7810 */ /* 0x000fe20007ffe0ff */
[----:B------:R-:W-:Y:S01]  /*4570*/  @P2 FMUL R39, R39, 0.25 ;  /* 0x3e80000027272820 */ /* 0x000fe20000400000 */
[----:B------:R-:W-:Y:S01]  /*4580*/  @!P6 FMUL R25, R25, 16777216 ;  /* 0x4b8000001919e820 */ /* 0x000fe20000400000 */
[----:B------:R-:W2:Y:S01]  /*4590*/  MUFU.RCP R16, R37 ;  /* 0x0000002500107308 */ /* 0x000ea20000001000 */
[----:B------:R-:W-:Y:S01]  /*45a0*/  LOP3.LUT R14, R11, 0xff800000, RZ, 0xc0, !PT ;  /* 0xff8000000b0e7812 */ /* 0x000fe200078ec0ff */
[----:B------:R-:W-:Y:S01]  /*45b0*/  @!P4 FMUL R20, R20, 16777216 ;  /* 0x4b8000001414c820 */ /* 0x000fe20000400000 */
[----:B------:R-:W-:Y:S01]  /*45c0*/  I2FP.F32.S32 R11, R9 ;  /* 0x00000009000b7245 */ /* 0x000fe20000201400 */
[----:B------:R-:W-:Y:S01]  /*45d0*/  @!P4 FMUL R100, R100, 16777216 ;  /* 0x4b8000006464c820 */ /* 0x000fe20000400000 */
[----:B------:R-:W-:Y:S01]  /*45e0*/  I2FP.F32.S32 R15, R14 ;  /* 0x0000000e000f7245 */ /* 0x000fe20000201400 */
[----:B------:R-:W-:Y:S01]  /*45f0*/  @!P4 FMUL R24, R24, 16777216 ;  /* 0x4b8000001818c820 */ /* 0x000fe20000400000 */
[----:B------:R-:W-:Y:S01]  /*4600*/  @!P4 FMUL R96, R96, 16777216 ;  /* 0x4b8000006060c820 */ /* 0x000fe20000400000 */
[----:B------:R-:W-:Y:S01]  /*4610*/  @!P4 FMUL R26, R26, 16777216 ;  /* 0x4b8000001a1ac820 */ /* 0x000fe20000400000 */
[----:B------:R-:W-:Y:S01]  /*4620*/  @!P4 FMUL R92, R92, 16777216 ;  /* 0x4b8000005c5cc820 */ /* 0x000fe20000400000 */
[----:B------:R-:W-:Y:S01]  /*4630*/  @!P4 FMUL R28, R28, 16777216 ;  /* 0x4b8000001c1cc820 */ /* 0x000fe20000400000 */
[----:B------:R-:W-:Y:S01]  /*4640*/  @!P4 FMUL R88, R88, 16777216 ;  /* 0x4b8000005858c820 */ /* 0x000fe20000400000 */
[----:B------:R-:W-:Y:S01]  /*4650*/  @!P1 FMUL R39, R39, 16777216 ;  /* 0x4b80000027279820 */ /* 0x000fe20000400000 */
[----:B------:R-:W-:Y:S01]  /*4660*/  FFMA.FTZ R13, R11, 1.1920928955078125e-07, R8 ;  /* 0x340000000b0d7823 */ /* 0x000fe20000010008 */
[----:B------:R-:W-:Y:S01]  /*4670*/  FFMA.FTZ R15, R15, 1.1920928955078125e-07, R10 ;  /* 0x340000000f0f7823 */ /* 0x000fe2000001000a */
[C---:B0-----:R-:W-:Y:S01]  /*4680*/  FMUL R8, R18.reuse, R21 ;  /* 0x0000001512087220 */ /* 0x041fe20000400000 */
[C---:B------:R-:W-:Y:S01]  /*4690*/  FMUL R22, R18.reuse, R23 ;  /* 0x0000001712167220 */ /* 0x040fe20000400000 */
[C---:B------:R-:W-:Y:S01]  /*46a0*/  FMUL R10, R18.reuse, R25 ;  /* 0x00000019120a7220 */ /* 0x040fe20000400000 */
[C---:B-1----:R-:W-:Y:S01]  /*46b0*/  FMUL R20, R7.reuse, R20 ;  /* 0x0000001407147220 */ /* 0x042fe20000400000 */
[C---:B------:R-:W-:Y:S01]  /*46c0*/  FMUL R11, R7.reuse, R100 ;  /* 0x00000064070b7220 */ /* 0x040fe20000400000 */
[C---:B------:R-:W-:Y:S01]  /*46d0*/  FMUL R24, R7.reuse, R24 ;  /* 0x0000001807187220 */ /* 0x040fe20000400000 */
[C---:B------:R-:W-:Y:S01]  /*46e0*/  FMUL R23, R7.reuse, R96 ;  /* 0x0000006007177220 */ /* 0x040fe20000400000 */
[C---:B------:R-:W-:Y:S01]  /*46f0*/  FMUL R26, R7.reuse, R26 ;  /* 0x0000001a071a7220 */ /* 0x040fe20000400000 */
[C---:B------:R-:W-:Y:S01]  /*4700*/  FMUL R21, R7.reuse, R92 ;  /* 0x0000005c07157220 */ /* 0x040fe20000400000 */
[C---:B------:R-:W-:Y:S01]  /*4710*/  FMUL R28, R7.reuse, R28 ;  /* 0x0000001c071c7220 */ /* 0x040fe20000400000 */
[----:B------:R-:W-:Y:S01]  /*4720*/  FMUL R25, R7, R88 ;  /* 0x0000005807197220 */ /* 0x000fe20000400000 */
[----:B------:R-:W-:Y:S01]  /*4730*/  @!P6 FMUL R103, R103, 16777216 ;  /* 0x4b8000006767e820 */ /* 0x000fe20000400000 */
[----:B------:R-:W-:Y:S01]  /*4740*/  @!P3 FMUL R111, R111, 16777216 ;  /* 0x4b8000006f6fb820 */ /* 0x000fe20000400000 */
[----:B------:R-:W-:Y:S01]  /*4750*/  @!P3 FMUL R33, R33, 16777216 ;  /* 0x4b8000002121b820 */ /* 0x000fe20000400000 */
[----:B------:R-:W0:Y:S01]  /*4760*/  MUFU.RCP R7, R39 ;  /* 0x0000002700077308 */ /* 0x000e220000001000 */
[----:B------:R-:W-:Y:S01]  /*4770*/  @!P6 FMUL R95, R95, 16777216 ;  /* 0x4b8000005f5fe820 */ /* 0x000fe20000400000 */
[----:B------:R-:W-:Y:S01]  /*4780*/  @!P3 FMUL R119, R119, 16777216 ;  /* 0x4b8000007777b820 */ /* 0x000fe20000400000 */
[----:B------:R-:W-:Y:S01]  /*4790*/  @!P3 FMUL R29, R29, 16777216 ;  /* 0x4b8000001d1db820 */ /* 0x000fe20000400000 */
[----:B------:R-:W-:Y:S01]  /*47a0*/  @!P3 FMUL R115, R115, 16777216 ;  /* 0x4b8000007373b820 */ /* 0x000fe20000400000 */
[----:B------:R-:W-:Y:S01]  /*47b0*/  @!P3 FMUL R31, R31, 16777216 ;  /* 0x4b8000001f1fb820 */ /* 0x000fe20000400000 */
[----:B------:R-:W-:Y:S01]  /*47c0*/  @!P3 FMUL R107, R107, 16777216 ;  /* 0x4b8000006b6bb820 */ /* 0x000fe20000400000 */
[----:B------:R-:W-:Y:S01]  /*47d0*/  FMUL R103, R18, R103 ;  /* 0x0000006712677220 */ /* 0x000fe20000400000 */
[----:B------:R-:W-:Y:S01]  /*47e0*/  @!P3 FMUL R35, R35, 16777216 ;  /* 0x4b8000002323b820 */ /* 0x000fe20000400000 */
[C---:B--2---:R-:W-:Y:S01]  /*47f0*/  FMUL R111, R16.reuse, R111 ;  /* 0x0000006f106f7220 */ /* 0x044fe20000400000 */
[----:B------:R-:W-:Y:S01]  /*4800*/  FMUL R38, R16, R33 ;  /* 0x0000002110267220 */ /* 0x000fe20000400000 */
[----:B------:R-:W-:Y:S01]  /*4810*/  @!P6 FMUL R99, R99, 16777216 ;  /* 0x4b8000006363e820 */ /* 0x000fe20000400000 */
[----:B------:R-:W-:Y:S01]  /*4820*/  @!P6 FMUL R91, R91, 16777216 ;  /* 0x4b8000005b5be820 */ /* 0x000fe20000400000 */
[----:B------:R-:W-:Y:S01]  /*4830*/  @!P6 FMUL R27, R27, 16777216 ;  /* 0x4b8000001b1be820 */ /* 0x000fe20000400000 */
[----:B------:R-:W-:Y:S01]  /*4840*/  FMUL R95, R18, R95 ;  /* 0x0000005f125f7220 */ /* 0x000fe20000400000 */
[C---:B------:R-:W-:Y:S01]  /*4850*/  FMUL R119, R16.reuse, R119 ;  /* 0x0000007710777220 */ /* 0x040fe20000400000 */
[C---:B------:R-:W-:Y:S01]  /*4860*/  FMUL R30, R16.reuse, R29 ;  /* 0x0000001d101e7220 */ /* 0x040fe20000400000 */
[C---:B------:R-:W-:Y:S01]  /*4870*/  FMUL R115, R16.reuse, R115 ;  /* 0x0000007310737220 */ /* 0x040fe20000400000 */
[C---:B------:R-:W-:Y:S01]  /*4880*/  FMUL R34, R16.reuse, R31 ;  /* 0x0000001f10227220 */ /* 0x040fe20000400000 */
[C---:B------:R-:W-:Y:S01]  /*4890*/  FMUL R107, R16.reuse, R107 ;  /* 0x0000006b106b7220 */ /* 0x040fe20000400000 */
[----:B------:R-:W-:Y:S01]  /*48a0*/  FMUL R16, R16, R35 ;  /* 0x0000002310107220 */ /* 0x000fe20000400000 */
[----:B------:R-:W-:Y:S01]  /*48b0*/  IADD3 R9, R44, -R9, RZ ;  /* 0x800000092c097210 */ /* 0x000fe20007ffe0ff */
[C---:B------:R-:W-:Y:S01]  /*48c0*/  FMUL R99, R18.reuse, R99 ;  /* 0x0000006312637220 */ /* 0x040fe20000400000 */
[C---:B------:R-:W-:Y:S01]  /*48d0*/  FMUL R91, R18.reuse, R91 ;  /* 0x0000005b125b7220 */ /* 0x040fe20000400000 */
[----:B------:R-:W-:Y:S01]  /*48e0*/  F2FP.SATFINITE.E4M3.F32.PACK_AB_MERGE_C R38, R111, R38, RZ ;  /* 0x000000266f26723e */ /* 0x000fe200048070ff */
[----:B------:R-:W-:Y:S01]  /*48f0*/  FMUL R18, R18, R27 ;  /* 0x0000001b12127220 */ /* 0x000fe20000400000 */
[----:B------:R-:W-:Y:S01]  /*4900*/  F2FP.SATFINITE.E4M3.F32.PACK_AB_MERGE_C R103, R103, R8, RZ ;  /* 0x000000086767723e */ /* 0x000fe200048070ff */
[----:B------:R-:W-:Y:S01]  /*4910*/  IMAD.IADD R8, R43, 0x1, -R14 ;  /* 0x000000012b087824 */ /* 0x000fe200078e0a0e */
[----:B------:R-:W-:Y:S01]  /*4920*/  F2FP.SATFINITE.E4M3.F32.PACK_AB_MERGE_C R10, R95, R10, RZ ;  /* 0x0000000a5f0a723e */ /* 0x000fe200048070ff */
[----:B------:R-:W-:Y:S01]  /*4930*/  @!P1 FMUL R40, R40, 16777216 ;  /* 0x4b80000028289820 */ /* 0x000fe20000400000 */
[----:B------:R-:W-:Y:S01]  /*4940*/  IADD3 R17, R46, -R17, RZ ;  /* 0x800000112e117210 */ /* 0x000fe20007ffe0ff */
[----:B------:R-:W-:Y:S01]  /*4950*/  @!P1 FMUL R108, R108, 16777216 ;  /* 0x4b8000006c6c9820 */ /* 0x000fe20000400000 */
[----:B------:R-:W-:Y:S01]  /*4960*/  IMAD.MOV.U32 R35, RZ, RZ, 0x3dc6b27f ;  /* 0x3dc6b27fff237424 */ /* 0x000fe200078e00ff */
[----:B------:R-:W-:Y:S01]  /*4970*/  F2FP.SATFINITE.E4M3.F32.PACK_AB_MERGE_C R89, R107, R16, R38 ;  /* 0x000000106b59723e */ /* 0x000fe20004807026 */
[----:B------:R-:W-:Y:S01]  /*4980*/  FADD R14, R9, -1 ;  /* 0xbf800000090e7421 */ /* 0x000fe20000000000 */
[----:B------:R-:W-:Y:S01]  /*4990*/  FADD R16, R8, -1 ;  /* 0xbf80000008107421 */ /* 0x000fe20000000000 */
[----:B------:R-:W-:Y:S01]  /*49a0*/  F2FP.SATFINITE.E4M3.F32.PACK_AB_MERGE_C R91, R91, R18, R10 ;  /* 0x000000125b5b723e */ /* 0x000fe2000480700a */
[----:B------:R-:W-:Y:S01]  /*49b0*/  FADD R18, R17, -1 ;  /* 0xbf80000011127421 */ /* 0x000fe20000000000 */
[----:B------:R-:W-:Y:S01]  /*49c0*/  @!P1 FMUL R42, R42, 16777216 ;  /* 0x4b8000002a2a9820 */ /* 0x000fe20000400000 */
[----:B------:R-:W-:Y:S01]  /*49d0*/  @!P1 FMUL R104, R104, 16777216 ;  /* 0x4b80000068689820 */ /* 0x000fe20000400000 */
[C---:B0-----:R-:W-:Y:S01]  /*49e0*/  FMUL R40, R7.reuse, R40 ;  /* 0x0000002807287220 */ /* 0x041fe20000400000 */
[C---:B------:R-:W-:Y:S01]  /*49f0*/  FMUL R31, R7.reuse, R108 ;  /* 0x0000006c071f7220 */ /* 0x040fe20000400000 */
[----:B------:R-:W-:Y:S01]  /*4a00*/  F2FP.SATFINITE.E4M3.F32.PACK_AB_MERGE_C R20, R20, R11, RZ ;  /* 0x0000000b1414723e */ /* 0x000fe200048070ff */
[-C--:B------:R-:W-:Y:S01]  /*4a10*/  FFMA.FTZ R9, R14, R35.reuse, -0.16845393180847167969 ;  /* 0xbe2c7f300e097423 */ /* 0x080fe20000010023 */
[-C--:B------:R-:W-:Y:S01]  /*4a20*/  FFMA.FTZ R11, R16, R35.reuse, -0.16845393180847167969 ;  /* 0xbe2c7f30100b7423 */ /* 0x080fe20000010023 */
[----:B------:R-:W-:Y:S01]  /*4a30*/  FFMA.FTZ R17, R18, R35, -0.16845393180847167969 ;  /* 0xbe2c7f3012117423 */ /* 0x000fe20000010023 */
[C---:B------:R-:W-:Y:S01]  /*4a40*/  FMUL R42, R7.reuse, R42 ;  /* 0x0000002a072a7220 */ /* 0x040fe20000400000 */
[----:B------:R-:W-:Y:S01]  /*4a50*/  FMUL R33, R7, R104 ;  /* 0x0000006807217220 */ /* 0x000fe20000400000 */
[----:B------:R-:W-:Y:S01]  /*4a60*/  FFMA.FTZ R9, R14, R9, 0.1716887056827545166 ;  /* 0x3e2fcf2a0e097423 */ /* 0x000fe20000010009 */
[----:B------:R-:W-:Y:S01]  /*4a70*/  IADD3 R6, R41, -R6, RZ ;  /* 0x8000000629067210 */ /* 0x000fe20007ffe0ff */
[----:B------:R-:W-:Y:S01]  /*4a80*/  FFMA.FTZ R11, R16, R11, 0.1716887056827545166 ;  /* 0x3e2fcf2a100b7423 */ /* 0x000fe2000001000b */
[----:B------:R-:W-:Y:S01]  /*4a90*/  F2FP.SATFINITE.E4M3.F32.PACK_AB_MERGE_C R31, R40, R31, RZ ;  /* 0x0000001f281f723e */ /* 0x000fe200048070ff */
[----:B------:R-:W-:Y:S01]  /*4aa0*/  FFMA.FTZ R17, R18, R17, 0.1716887056827545166 ;  /* 0x3e2fcf2a12117423 */ /* 0x000fe20000010011 */
[----:B------:R-:W-:Y:S01]  /*4ab0*/  F2FP.SATFINITE.E4M3.F32.PACK_AB_MERGE_C R21, R26, R21, RZ ;  /* 0x000000151a15723e */ /* 0x000fe200048070ff */
[----:B------:R-:W-:Y:S01]  /*4ac0*/  FFMA.FTZ R9, R14, R9, -0.17900948226451873779 ;  /* 0xbe374e430e097423 */ /* 0x000fe20000010009 */
[----:B------:R-:W-:Y:S01]  /*4ad0*/  @!P1 FMUL R32, R32, 16777216 ;  /* 0x4b80000020209820 */ /* 0x000fe20000400000 */
[----:B------:R-:W-:Y:S01]  /*4ae0*/  @!P1 FMUL R116, R116, 16777216 ;  /* 0x4b80000074749820 */ /* 0x000fe20000400000 */
[----:B------:R-:W-:Y:S01]  /*4af0*/  @!P1 FMUL R36, R36, 16777216 ;  /* 0x4b80000024249820 */ /* 0x000fe20000400000 */
[----:B------:R-:W-:Y:S01]  /*4b00*/  @!P1 FMUL R112, R112, 16777216 ;  /* 0x4b80000070709820 */ /* 0x000fe20000400000 */
[----:B------:R-:W-:Y:S01]  /*4b10*/  F2FP.SATFINITE.E4M3.F32.PACK_AB_MERGE_C R88, R42, R33, R31 ;  /* 0x000000212a58723e */ /* 0x000fe2000480701f */
[----:B------:R-:W-:Y:S01]  /*4b20*/  FFMA.FTZ R11, R16, R11, -0.17900948226451873779 ;  /* 0xbe374e43100b7423 */ /* 0x000fe2000001000b */
[----:B------:R-:W-:Y:S01]  /*4b30*/  F2FP.SATFINITE.E4M3.F32.PACK_AB_MERGE_C R90, R28, R25, R21 ;  /* 0x000000191c5a723e */ /* 0x000fe20004807015 */
[----:B------:R-:W-:Y:S01]  /*4b40*/  FADD R6, R6, -1 ;  /* 0xbf80000006067421 */ /* 0x000fe20000000000 */
[----:B------:R-:W-:Y:S01]  /*4b50*/  FFMA.FTZ R17, R18, R17, -0.17900948226451873779 ;  /* 0xbe374e4312117423 */ /* 0x000fe20000010011 */
[----:B------:R-:W-:Y:S01]  /*4b60*/  FFMA.FTZ R9, R14, R9, 0.20512372255325317383 ;  /* 0x3e520bf40e097423 */ /* 0x000fe20000010009 */
[C---:B------:R-:W-:Y:S01]  /*4b70*/  FMUL R32, R7.reuse, R32 ;  /* 0x0000002007207220 */ /* 0x040fe20000400000 */
[C---:B------:R-:W-:Y:S01]  /*4b80*/  FMUL R27, R7.reuse, R116 ;  /* 0x00000074071b7220 */ /* 0x040fe20000400000 */
[C---:B------:R-:W-:Y:S01]  /*4b90*/  FMUL R36, R7.reuse, R36 ;  /* 0x0000002407247220 */ /* 0x040fe20000400000 */
[----:B------:R-:W-:Y:S01]  /*4ba0*/  FMUL R29, R7, R112 ;  /* 0x00000070071d7220 */ /* 0x000fe20000400000 */
[----:B------:R-:W-:Y:S01]  /*4bb0*/  FFMA.FTZ R11, R16, R11, 0.20512372255325317383 ;  /* 0x3e520bf4100b7423 */ /* 0x000fe2000001000b */
[----:B------:R-:W-:Y:S01]  /*4bc0*/  FFMA.FTZ R7, R6, R35, -0.16845393180847167969 ;  /* 0xbe2c7f3006077423 */ /* 0x000fe20000010023 */
[----:B------:R-:W-:Y:S01]  /*4bd0*/  STSM.16.M88.4 [R12], R88 ;  /* 0x000000580c007844 */ /* 0x000fe20000000200 */
[----:B------:R-:W-:Y:S01]  /*4be0*/  FFMA.FTZ R17, R18, R17, 0.20512372255325317383 ;  /* 0x3e520bf412117423 */ /* 0x000fe20000010011 */
[----:B------:R-:W-:Y:S01]  /*4bf0*/  FFMA.FTZ R9, R14, R9, -0.24046532809734344482 ;  /* 0xbe763c8b0e097423 */ /* 0x000fe20000010009 */
[----:B------:R-:W-:Y:S01]  /*4c00*/  FFMA.FTZ R11, R16, R11, -0.24046532809734344482 ;  /* 0xbe763c8b100b7423 */ /* 0x000fe2000001000b */
[----:B------:R-:W-:Y:S01]  /*4c10*/  FFMA.FTZ R7, R6, R7, 0.1716887056827545166 ;  /* 0x3e2fcf2a06077423 */ /* 0x000fe20000010007 */
[----:B------:R-:W-:Y:S01]  /*4c20*/  FFMA.FTZ R17, R18, R17, -0.24046532809734344482 ;  /* 0xbe763c8b12117423 */ /* 0x000fe20000010011 */
[----:B------:R-:W-:Y:S01]  /*4c30*/  FFMA.FTZ R9, R14, R9, 0.28857114911079406738 ;  /* 0x3e93bf990e097423 */ /* 0x000fe20000010009 */
[----:B------:R-:W-:Y:S01]  /*4c40*/  FFMA.FTZ R11, R16, R11, 0.28857114911079406738 ;  /* 0x3e93bf99100b7423 */ /* 0x000fe2000001000b */
[----:B------:R-:W-:Y:S01]  /*4c50*/  FFMA.FTZ R7, R6, R7, -0.17900948226451873779 ;  /* 0xbe374e4306077423 */ /* 0x000fe20000010007 */
[----:B------:R-:W-:Y:S01]  /*4c60*/  FFMA.FTZ R17, R18, R17, 0.28857114911079406738 ;  /* 0x3e93bf9912117423 */ /* 0x000fe20000010011 */
[----:B------:R-:W-:Y:S01]  /*4c70*/  FFMA.FTZ R9, R14, R9, -0.36067417263984680176 ;  /* 0xbeb8aa490e097423 */ /* 0x000fe20000010009 */
[----:B------:R-:W-:Y:S01]  /*4c80*/  FFMA.FTZ R11, R16, R11, -0.36067417263984680176 ;  /* 0xbeb8aa49100b7423 */ /* 0x000fe2000001000b */
[----:B------:R-:W-:Y:S01]  /*4c90*/  FFMA.FTZ R7, R6, R7, 0.20512372255325317383 ;  /* 0x3e520bf406077423 */ /* 0x000fe20000010007 */
[----:B------:R-:W-:Y:S01]  /*4ca0*/  FFMA.FTZ R17, R18, R17, -0.36067417263984680176 ;  /* 0xbeb8aa4912117423 */ /* 0x000fe20000010011 */
[----:B------:R-:W-:Y:S01]  /*4cb0*/  FFMA.FTZ R9, R14, R9, 0.48089820146560668945 ;  /* 0x3ef6384a0e097423 */ /* 0x000fe20000010009 */
[----:B------:R-:W-:Y:S01]  /*4cc0*/  FFMA.FTZ R11, R16, R11, 0.48089820146560668945 ;  /* 0x3ef6384a100b7423 */ /* 0x000fe2000001000b */
[----:B------:R-:W-:Y:S01]  /*4cd0*/  FFMA.FTZ R7, R6, R7, -0.24046532809734344482 ;  /* 0xbe763c8b06077423 */ /* 0x000fe20000010007 */
[----:B------:R-:W-:Y:S01]  /*4ce0*/  LEA R66, R5, UR16, 0x4 ;  /* 0x0000001005427c11 */ /* 0x000fe2000f8e20ff */
[----:B------:R-:W-:Y:S01]  /*4cf0*/  FFMA.FTZ R5, R18, R17, 0.48089820146560668945 ;  /* 0x3ef6384a12057423 */ /* 0x000fe20000010011 */
[----:B------:R-:W-:Y:S01]  /*4d00*/  FFMA.FTZ R9, R14, R9, -0.72134751081466674805 ;  /* 0xbf38aa3b0e097423 */ /* 0x000fe20000010009 */
[----:B------:R-:W-:Y:S01]  /*4d10*/  FFMA.FTZ R17, R16, R11, -0.72134751081466674805 ;  /* 0xbf38aa3b10117423 */ /* 0x000fe2000001000b */
[----:B------:R-:W-:Y:S01]  /*4d20*/  FFMA.FTZ R7, R6, R7, 0.28857114911079406738 ;  /* 0x3e93bf9906077423 */ /* 0x000fe20000010007 */
[----:B------:R-:W-:Y:S01]  /*4d30*/  FFMA.FTZ R21, R18, R5, -0.72134751081466674805 ;  /* 0xbf38aa3b12157423 */ /* 0x000fe20000010005 */
[----:B------:R-:W-:Y:S01]  /*4d40*/  FMUL R5, R14, R9 ;  /* 0x000000090e057220 */ /* 0x000fe20000400000 */
[----:B------:R-:W-:Y:S01]  /*4d50*/  BAR.SYNC.DEFER_BLOCKING 0x0 ;  /* 0x0000000000007b1d */ /* 0x000fe20000010000 */
[----:B------:R-:W-:Y:S01]  /*4d60*/  FMUL R17, R16, R17 ;  /* 0x0000001110117220 */ /* 0x000fe20000400000 */
[----:B------:R-:W-:Y:S01]  /*4d70*/  FFMA.FTZ R7, R6, R7, -0.36067417263984680176 ;  /* 0xbeb8aa4906077423 */ /* 0x000fe20000010007 */
[----:B------:R-:W-:Y:S01]  /*4d80*/  FMUL R5, R14, R5 ;  /* 0x000000050e057220 */ /* 0x000fe20000400000 */
[----:B------:R-:W-:Y:S01]  /*4d90*/  ISETP.GE.U32.AND P1, PT, R44, 0x7f800000, PT ;  /* 0x7f8000002c00780c */ /* 0x000fe20003f26070 */
[----:B------:R-:W-:Y:S01]  /*4da0*/  FMUL R17, R16, R17 ;  /* 0x0000001110117220 */ /* 0x000fe20000400000 */
[----:B------:R-:W-:Y:S01]  /*4db0*/  FFMA.FTZ R7, R6, R7, 0.48089820146560668945 ;  /* 0x3ef6384a06077423 */ /* 0x000fe20000010007 */
[----:B------:R-:W-:Y:S01]  /*4dc0*/  FFMA.FTZ R14, R14, 1.4426950216293334961, R5 ;  /* 0x3fb8aa3b0e0e7823 */ /* 0x000fe20000010005 */
[----:B------:R-:W-:Y:S01]  /*4dd0*/  ISETP.GE.U32.AND P0, PT, R41, 0x7f800000, PT ;  /* 0x7f8000002900780c */ /* 0x000fe20003f06070 */
[----:B------:R-:W-:Y:S01]  /*4de0*/  FFMA.FTZ R16, R16, 1.4426950216293334961, R17 ;  /* 0x3fb8aa3b10107823 */ /* 0x000fe20000010011 */
[----:B------:R-:W-:Y:S01]  /*4df0*/  FFMA.FTZ R7, R6, R7, -0.72134751081466674805 ;  /* 0xbf38aa3b06077423 */ /* 0x000fe20000010007 */
[----:B------:R-:W-:Y:S01]  /*4e00*/  FADD R5, R13, R14 ;  /* 0x0000000e0d057221 */ /* 0x000fe20000000000 */
[----:B------:R-:W-:Y:S01]  /*4e10*/  ISETP.GE.U32.AND P4, PT, R46, 0x7f800000, PT ;  /* 0x7f8000002e00780c */ /* 0x000fe20003f86070 */
[----:B------:R-:W-:Y:S01]  /*4e20*/  FADD R55, R15, R16 ;  /* 0x000000100f377221 */ /* 0x000fe20000000000 */
[----:B------:R-:W-:Y:S01]  /*4e30*/  FMUL R7, R6, R7 ;  /* 0x0000000706077220 */ /* 0x000fe20000400000 */
[----:B------:R-:W0:Y:S01]  /*4e40*/  LDC.64 R14, c[0x0][0x228] ;  /* 0x00008a00ff0e7b82 */ /* 0x000e220000000a00 */
[----:B------:R-:W-:Y:S01]  /*4e50*/  ISETP.GE.U32.AND P5, PT, R43, 0x7f800000, PT ;  /* 0x7f8000002b00780c */ /* 0x000fe20003fa6070 */
[----:B------:R-:W-:Y:S01]  /*4e60*/  FMUL R21, R18, R21 ;  /* 0x0000001512157220 */ /* 0x000fe20000400000 */
[----:B------:R-:W-:Y:S01]  /*4e70*/  FMUL R7, R6, R7 ;  /* 0x0000000706077220 */ /* 0x000fe20000400000 */
[----:B------:R-:W-:-:S02]  /*4e80*/  F2FP.SATFINITE.E4M3.F32.PACK_AB_MERGE_C R27, R32, R27, RZ ;  /* 0x0000001b201b723e */ /* 0x000fc400048070ff */
[----:B------:R-:W-:Y:S01]  /*4e90*/  F2FP.SATFINITE.E4M3.F32.PACK_AB_MERGE_C R30, R119, R30, RZ ;  /* 0x0000001e771e723e */ /* 0x000fe200048070ff */
[----:B------:R-:W-:Y:S01]  /*4ea0*/  FFMA.FTZ R7, R6, 1.4426950216293334961, R7 ;  /* 0x3fb8aa3b06077823 */ /* 0x000fe20000010007 */
[----:B------:R-:W1:Y:S01]  /*4eb0*/  LDC R13, c[0x0][0x278] ;  /* 0x00009e00ff0d7b82 */ /* 0x000e620000000800 */
[----:B------:R-:W2:Y:S01]  /*4ec0*/  LDS.128 R8, [R66] ;  /* 0x0000000042087984 */ /* 0x000ea20000000c00 */
[----:B------:R-:W-:Y:S01]  /*4ed0*/  F2FP.SATFINITE.E4M3.F32.PACK_AB_MERGE_C R36, R36, R29, R27 ;  /* 0x0000001d2424723e */ /* 0x000fe2000480701b */
[----:B------:R-:W-:Y:S01]  /*4ee0*/  FADD R2, R2, R7 ;  /* 0x0000000702027221 */ /* 0x000fe20000000000 */
[----:B------:R-:W-:Y:S01]  /*4ef0*/  F2FP.SATFINITE.E4M3.F32.PACK_AB_MERGE_C R37, R115, R34, R30 ;  /* 0x000000227325723e */ /* 0x000fe2000480701e */
[----:B------:R-:W-:Y:S01]  /*4f00*/  FMUL R21, R18, R21 ;  /* 0x0000001512157220 */ /* 0x000fe20000400000 */
[----:B------:R-:W-:Y:S01]  /*4f10*/  F2FP.SATFINITE.E4M3.F32.PACK_AB_MERGE_C R38, R24, R23, R20 ;  /* 0x000000171826723e */ /* 0x000fe20004807014 */
[----:B------:R-:W-:Y:S01]  /*4f20*/  @P0 IMAD.MOV.U32 R6, RZ, RZ, 0x7f800000 ;  /* 0x7f800000ff060424 */ /* 0x000fe200078e00ff */
[----:B------:R-:W-:Y:S01]  /*4f30*/  F2FP.SATFINITE.E4M3.F32.PACK_AB_MERGE_C R39, R99, R22, R103 ;  /* 0x000000166327723e */ /* 0x000fe20004807067 */
[----:B------:R-:W-:Y:S01]  /*4f40*/  BAR.SYNC.DEFER_BLOCKING 0x0 ;  /* 0x0000000000007b1d */ /* 0x000fe20000010000 */
[----:B------:R-:W-:Y:S01]  /*4f50*/  @P1 MOV R7, 0x7f800000 ;  /* 0x7f80000000071802 */ /* 0x000fe20000000f00 */
[----:B------:R-:W-:Y:S01]  /*4f60*/  FFMA.FTZ R18, R18, 1.4426950216293334961, R21 ;  /* 0x3fb8aa3b12127823 */ /* 0x000fe20000010015 */
[----:B------:R-:W-:Y:S01]  /*4f70*/  @P0 FFMA.FTZ R2, R41, R6, +INF ;  /* 0x7f80000029020423 */ /* 0x000fe20000010006 */
[----:B------:R-:W-:Y:S01]  /*4f80*/  @P4 MOV R17, 0x7f800000 ;  /* 0x7f80000000114802 */ /* 0x000fe20000000f00 */
[----:B------:R-:W-:-:S02]  /*4f90*/  @P5 IMAD.MOV.U32 R6, RZ, RZ, 0x7f800000 ;  /* 0x7f800000ff065424 */ /* 0x000fc400078e00ff */
[----:B------:R-:W-:Y:S01]  /*4fa0*/  @P1 FFMA.FTZ R5, R44, R7, +INF ;  /* 0x7f8000002c051423 */ /* 0x000fe20000010007 */
[----:B------:R-:W-:Y:S02]  /*4fb0*/  IMAD R7, R4, UR5, RZ ;  /* 0x0000000504077c24 */ /* 0x000fe4000f8e02ff */
[----:B------:R-:W-:Y:S01]  /*4fc0*/  FADD R57, R19, R18 ;  /* 0x0000001213397221 */ /* 0x000fe20000000000 */
[----:B------:R-:W-:Y:S01]  /*4fd0*/  @P5 FFMA.FTZ R55, R43, R6, +INF ;  /* 0x7f8000002b375423 */ /* 0x000fe20000010006 */
[----:B------:R-:W-:Y:S01]  /*4fe0*/  @P4 FFMA.FTZ R57, R46, R17, +INF ;  /* 0x7f8000002e394423 */ /* 0x000fe20000010011 */
[----:B------:R-:W-:Y:S02]  /*4ff0*/  USHF.R.S32.HI UR5, URZ, 0x1f, UR4 ;  /* 0x0000001f3f057899 */ /* 0x000fe40008011404 */
[----:B0-----:R-:W-:Y:S02]  /*5000*/  IADD3 R6, P4, P5, R7, UR4, R14 ;  /* 0x0000000407067c10 */ /* 0x001fe4000fd9e00e */
[----:B------:R-:W-:Y:S01]  /*5010*/  SHF.R.S32.HI R14, RZ, 0x1f, R7 ;  /* 0x0000001fff0e7819 */ /* 0x000fe20000011407 */
[C---:B-1----:R-:W-:Y:S01]  /*5020*/  IMAD R21, R13.reuse, 0x5, RZ ;  /* 0x000000050d157824 */ /* 0x042fe200078e02ff */
[C---:B------:R-:W-:Y:S01]  /*5030*/  SHF.L.U32 R19, R13.reuse, 0x2, RZ ;  /* 0x000000020d137819 */ /* 0x040fe200000006ff */
[C---:B------:R-:W-:Y:S01]  /*5040*/  IMAD R23, R13.reuse, 0x6, RZ ;  /* 0x000000060d177824 */ /* 0x040fe200078e02ff */
[----:B------:R-:W-:Y:S01]  /*5050*/  IADD3.X R7, R14, UR5, R15, P4, P5 ;  /* 0x000000050e077c10 */ /* 0x000fe2000a7ea40f */
[----:B------:R-:W-:Y:S01]  /*5060*/  IMAD R25, R13, 0x7, RZ ;  /* 0x000000070d197824 */ /* 0x000fe200078e02ff */
[----:B------:R-:W-:Y:S01]  /*5070*/  FSETP.NEU.AND P3, PT, R41, RZ, PT ;  /* 0x000000ff2900720b */ /* 0x000fe20003f6d000 */
[----:B------:R-:W-:Y:S01]  /*5080*/  IMAD.SHL.U32 R27, R13, 0x8, RZ ;  /* 0x000000080d1b7824 */ /* 0x000fe200078e00ff */
[----:B------:R-:W-:Y:S01]  /*5090*/  FSETP.NEU.AND P1, PT, R43, RZ, PT ;  /* 0x000000ff2b00720b */ /* 0x000fe20003f2d000 */
[C---:B------:R-:W-:Y:S01]  /*50a0*/  IMAD R29, R13.reuse, 0x9, RZ ;  /* 0x000000090d1d7824 */ /* 0x040fe200078e02ff */
[----:B------:R0:W-:Y:S01]  /*50b0*/  STSM.16.M88.4 [R12], R36 ;  /* 0x000000240c007844 */ /* 0x0001e20000000200 */
[C---:B------:R-:W-:Y:S01]  /*50c0*/  IMAD R31, R13.reuse, 0xa, RZ ;  /* 0x0000000a0d1f7824 */ /* 0x040fe200078e02ff */
[C---:B------:R-:W-:Y:S01]  /*50d0*/  SHF.L.U32 R43, R13.reuse, 0x4, RZ ;  /* 0x000000040d2b7819 */ /* 0x040fe200000006ff */
[C---:B------:R-:W-:Y:S01]  /*50e0*/  IMAD R33, R13.reuse, 0xb, RZ ;  /* 0x0000000b0d217824 */ /* 0x040fe200078e02ff */
[----:B------:R-:W-:Y:S01]  /*50f0*/  FSETP.NEU.AND P2, PT, R44, RZ, PT ;  /* 0x000000ff2c00720b */ /* 0x000fe20003f4d000 */
[C---:B------:R-:W-:Y:S01]  /*5100*/  IMAD R35, R13.reuse, 0xc, RZ ;  /* 0x0000000c0d237824 */ /* 0x040fe200078e02ff */
[----:B------:R-:W-:Y:S01]  /*5110*/  FSETP.NEU.AND P0, PT, R46, RZ, PT ;  /* 0x000000ff2e00720b */ /* 0x000fe20003f0d000 */
[----:B------:R-:W-:Y:S01]  /*5120*/  IMAD R41, R13, 0xf, RZ ;  /* 0x0000000f0d297824 */ /* 0x000fe200078e02ff */
[----:B--2---:R-:W-:Y:S01]  /*5130*/  PRMT R81, R11, 0x7773, RZ ;  /* 0x000077730b517816 */ /* 0x004fe200000000ff */
[----:B------:R-:W-:Y:S01]  /*5140*/  IMAD R45, R13, 0x11, RZ ;  /* 0x000000110d2d7824 */ /* 0x000fe200078e02ff */
[----:B------:R-:W-:Y:S01]  /*5150*/  PRMT R83, R11, 0x7772, RZ ;  /* 0x000077720b537816 */ /* 0x000fe200000000ff */
[----:B------:R-:W-:Y:S01]  /*5160*/  IMAD R47, R13, 0x12, RZ ;  /* 0x000000120d2f7824 */ /* 0x000fe200078e02ff */
[----:B------:R-:W-:Y:S01]  /*5170*/  PRMT R97, R11, 0x7771, RZ ;  /* 0x000077710b617816 */ /* 0x000fe200000000ff */
[----:B------:R-:W-:Y:S01]  /*5180*/  IMAD R49, R13, 0x13, RZ ;  /* 0x000000130d317824 */ /* 0x000fe200078e02ff */
[----:B------:R-:W-:Y:S01]  /*5190*/  PRMT R99, R11, 0x7770, RZ ;  /* 0x000077700b637816 */ /* 0x000fe200000000ff */
[----:B------:R-:W-:Y:S01]  /*51a0*/  IMAD R11, R13, 0x3, RZ ;  /* 0x000000030d0b7824 */ /* 0x000fe200078e02ff */
[----:B------:R-:W-:Y:S01]  /*51b0*/  PRMT R89, R9, 0x7773, RZ ;  /* 0x0000777309597816 */ /* 0x000fe200000000ff */
[----:B0-----:R-:W-:Y:S01]  /*51c0*/  IMAD R37, R13, 0xd, RZ ;  /* 0x0000000d0d257824 */ /* 0x001fe200078e02ff */
[----:B------:R-:W-:Y:S01]  /*51d0*/  PRMT R91, R9, 0x7772, RZ ;  /* 0x00007772095b7816 */ /* 0x000fe200000000ff */
[----:B------:R-:W-:Y:S01]  /*51e0*/  IMAD R39, R13, 0xe, RZ ;  /* 0x0000000e0d277824 */ /* 0x000fe200078e02ff */
[----:B------:R-:W-:Y:S01]  /*51f0*/  PRMT R105, R9, 0x7771, RZ ;  /* 0x0000777109697816 */ /* 0x000fe200000000ff */
[----:B------:R-:W-:Y:S01]  /*5200*/  IMAD R51, R13, 0x14, RZ ;  /* 0x000000140d337824 */ /* 0x000fe200078e02ff */
[----:B------:R-:W-:Y:S01]  /*5210*/  PRMT R107, R9, 0x7770, RZ ;  /* 0x00007770096b7816 */ /* 0x000fe200000000ff */
[C---:B------:R-:W-:Y:S01]  /*5220*/  IMAD.SHL.U32 R9, R13.reuse, 0x2, RZ ;  /* 0x000000020d097824 */ /* 0x040fe200078e00ff */
[----:B------:R-:W-:Y:S01]  /*5230*/  IADD3 R12, P5, R6, R13, RZ ;  /* 0x0000000d060c7210 */ /* 0x000fe20007fbe0ff */
[----:B------:R-:W-:Y:S01]  /*5240*/  IMAD R53, R13, 0x15, RZ ;  /* 0x000000150d357824 */ /* 0x000fe200078e02ff */
[-C--:B------:R-:W-:Y:S01]  /*5250*/  IADD3 R16, P4, R11, R6.reuse, RZ ;  /* 0x000000060b107210 */ /* 0x080fe20007f9e0ff */
[----:B------:R-:W-:Y:S01]  /*5260*/  IMAD R59, R13, 0x16, RZ ;  /* 0x000000160d3b7824 */ /* 0x000fe200078e02ff */
[-C--:B------:R-:W-:Y:S01]  /*5270*/  IADD3 R14, P6, R9, R6.reuse, RZ ;  /* 0x00000006090e7210 */ /* 0x080fe20007fde0ff */
[----:B------:R-:W-:Y:S01]  /*5280*/  IMAD R61, R13, 0x17, RZ ;  /* 0x000000170d3d7824 */ /* 0x000fe200078e02ff */
[-C--:B------:R-:W-:Y:S01]  /*5290*/  LEA.HI.X.SX32 R17, R11, R7.reuse, 0x1, P4 ;  /* 0x000000070b117211 */ /* 0x080fe200020f0eff */
[----:B------:R-:W-:Y:S01]  /*52a0*/  IMAD R63, R13, 0x18, RZ ;  /* 0x000000180d3f7824 */ /* 0x000fe200078e02ff */
[-C--:B------:R-:W-:Y:S01]  /*52b0*/  LEA.HI.X.SX32 R15, R9, R7.reuse, 0x1, P6 ;  /* 0x00000007090f7211 */ /* 0x080fe200030f0eff */
[C---:B------:R-:W-:Y:S01]  /*52c0*/  IMAD R65, R13.reuse, 0x19, RZ ;  /* 0x000000190d417824 */ /* 0x040fe200078e02ff */
[C---:B------:R-:W-:Y:S01]  /*52d0*/  PRMT R85, R10.reuse, 0x7773, RZ ;  /* 0x000077730a557816 */ /* 0x040fe200000000ff */
[C---:B------:R-:W-:Y:S01]  /*52e0*/  IMAD R69, R13.reuse, 0x1a, RZ ;  /* 0x0000001a0d457824 */ /* 0x040fe200078e02ff */
[C---:B------:R-:W-:Y:S01]  /*52f0*/  PRMT R87, R10.reuse, 0x7772, RZ ;  /* 0x000077720a577816 */ /* 0x040fe200000000ff */
[C---:B------:R-:W-:Y:S01]  /*5300*/  IMAD R71, R13.reuse, 0x1b, RZ ;  /* 0x0000001b0d477824 */ /* 0x040fe200078e02ff */
[C---:B------:R-:W-:Y:S01]  /*5310*/  PRMT R101, R10.reuse, 0x7771, RZ ;  /* 0x000077710a657816 */ /* 0x040fe200000000ff */
[C---:B------:R-:W-:Y:S01]  /*5320*/  IMAD R73, R13.reuse, 0x1c, RZ ;  /* 0x0000001c0d497824 */ /* 0x040fe200078e02ff */
[----:B------:R-:W-:Y:S01]  /*5330*/  PRMT R103, R10, 0x7770, RZ ;  /* 0x000077700a677816 */ /* 0x000fe200000000ff */
[C---:B------:R-:W-:Y:S01]  /*5340*/  IMAD R75, R13.reuse, 0x1d, RZ ;  /* 0x0000001d0d4b7824 */ /* 0x040fe200078e02ff */
[C---:B------:R-:W-:Y:S01]  /*5350*/  PRMT R93, R8.reuse, 0x7773, RZ ;  /* 0x00007773085d7816 */ /* 0x040fe200000000ff */
[C---:B------:R-:W-:Y:S01]  /*5360*/  IMAD R77, R13.reuse, 0x1e, RZ ;  /* 0x0000001e0d4d7824 */ /* 0x040fe200078e02ff */
[C---:B------:R-:W-:Y:S01]  /*5370*/  PRMT R95, R8.reuse, 0x7772, RZ ;  /* 0x00007772085f7816 */ /* 0x040fe200000000ff */
[C---:B------:R-:W-:Y:S01]  /*5380*/  IMAD R79, R13.reuse, 0x1f, RZ ;  /* 0x0000001f0d4f7824 */ /* 0x040fe200078e02ff */
[----:B------:R-:W-:Y:S01]  /*5390*/  LEA.HI.X.SX32 R13, R13, R7, 0x1, P5 ;  /* 0x000000070d0d7211 */ /* 0x000fe200028f0eff */
[----:B------:R-:W-:Y:S01]  /*53a0*/  ULDC UR4, c[0x0][0x27c] ;  /* 0x00009f0000047ab9 */ /* 0x000fe20000000800 */
[----:B------:R-:W-:Y:S01]  /*53b0*/  IADD3 R18, P5, R19, R6, RZ ;  /* 0x0000000613127210 */ /* 0x000fe20007fbe0ff */
[----:B------:R-:W-:Y:S01]  /*53c0*/  UIMAD UR4, UR17, UR4, URZ ;  /* 0x00000004110472a4 */ /* 0x000fe2000f8e023f */
[----:B------:R-:W-:-:S02]  /*53d0*/  PRMT R109, R8, 0x7771, RZ ;  /* 0x00007771086d7816 */ /* 0x000fc400000000ff */
[-C--:B------:R-:W-:Y:S01]  /*53e0*/  LEA.HI.X.SX32 R19, R19, R7.reuse, 0x1, P5 ;  /* 0x0000000713137211 */ /* 0x080fe200028f0eff */
[----:B------:R-:W-:Y:S01]  /*53f0*/  USHF.L.U32 UR6, UR4, 0x2, URZ ;  /* 0x0000000204067899 */ /* 0x000fe2000800063f */
[----:B------:R-:W-:Y:S01]  /*5400*/  PRMT R111, R8, 0x7770, RZ ;  /* 0x00007770086f7816 */ /* 0x000fe200000000ff */
[----:B------:R-:W-:Y:S01]  /*5410*/  BAR.SYNC.DEFER_BLOCKING 0x0 ;  /* 0x0000000000007b1d */ /* 0x000fe20000010000 */
[-C--:B------:R-:W-:Y:S01]  /*5420*/  IADD3 R20, P6, R21, R6.reuse, RZ ;  /* 0x0000000615147210 */ /* 0x080fe20007fde0ff */
[----:B------:R-:W-:Y:S01]  /*5430*/  UIMAD.WIDE UR4, UR4, 0x4, URZ ;  /* 0x00000004040478a5 */ /* 0x000fe2000f8e023f */
[-C--:B------:R-:W-:Y:S02]  /*5440*/  IADD3 R22, P4, R23, R6.reuse, RZ ;  /* 0x0000000617167210 */ /* 0x080fe40007f9e0ff */
[----:B------:R-:W-:Y:S02]  /*5450*/  IADD3 R24, P5, R25, R6, RZ ;  /* 0x0000000619187210 */ /* 0x000fe40007fbe0ff */
[----:B------:R-:W-:-:S02]  /*5460*/  LEA.HI.X.SX32 R21, R21, R7, 0x1, P6 ;  /* 0x0000000715157211 */ /* 0x000fc400030f0eff */
[-C--:B------:R-:W-:Y:S02]  /*5470*/  LEA.HI.X.SX32 R23, R23, R7.reuse, 0x1, P4 ;  /* 0x0000000717177211 */ /* 0x080fe400020f0eff */
[-C--:B------:R-:W-:Y:S02]  /*5480*/  LEA.HI.X.SX32 R25, R25, R7.reuse, 0x1, P5 ;  /* 0x0000000719197211 */ /* 0x080fe400028f0eff */
[-C--:B------:R-:W-:Y:S02]  /*5490*/  IADD3 R26, P6, R27, R6.reuse, RZ ;  /* 0x000000061b1a7210 */ /* 0x080fe40007fde0ff */
[-C--:B------:R-:W-:Y:S02]  /*54a0*/  IADD3 R28, P4, R29, R6.reuse, RZ ;  /* 0x000000061d1c7210 */ /* 0x080fe40007f9e0ff */
[----:B------:R-:W-:Y:S02]  /*54b0*/  IADD3 R30, P5, R31, R6, RZ ;  /* 0x000000061f1e7210 */ /* 0x000fe40007fbe0ff */
[----:B------:R-:W-:-:S02]  /*54c0*/  LEA.HI.X.SX32 R27, R27, R7, 0x1, P6 ;  /* 0x000000071b1b7211 */ /* 0x000fc400030f0eff */
[-C--:B------:R-:W-:Y:S02]  /*54d0*/  LEA.HI.X.SX32 R29, R29, R7.reuse, 0x1, P4 ;  /* 0x000000071d1d7211 */ /* 0x080fe400020f0eff */
[-C--:B------:R-:W-:Y:S01]  /*54e0*/  LEA.HI.X.SX32 R31, R31, R7.reuse, 0x1, P5 ;  /* 0x000000071f1f7211 */ /* 0x080fe200028f0eff */
[----:B------:R-:W0:Y:S01]  /*54f0*/  LDS.128 R8, [R66] ;  /* 0x0000000042087984 */ /* 0x000e220000000c00 */
[-C--:B------:R-:W-:Y:S02]  /*5500*/  IADD3 R32, P6, R33, R6.reuse, RZ ;  /* 0x0000000621207210 */ /* 0x080fe40007fde0ff */
[-C--:B------:R-:W-:Y:S01]  /*5510*/  IADD3 R34, P4, R35, R6.reuse, RZ ;  /* 0x0000000623227210 */ /* 0x080fe20007f9e0ff */
[----:B------:R-:W-:Y:S01]  /*5520*/  STG.E.U8 desc[UR20][R6.64], R111 ;  /* 0x0000006f06007986 */ /* 0x000fe2000c101114 */
[----:B------:R-:W-:Y:S02]  /*5530*/  IADD3 R36, P5, R37, R6, RZ ;  /* 0x0000000625247210 */ /* 0x000fe40007fbe0ff */
[-C--:B------:R-:W-:Y:S01]  /*5540*/  LEA.HI.X.SX32 R33, R33, R7.reuse, 0x1, P6 ;  /* 0x0000000721217211 */ /* 0x080fe200030f0eff */
[----:B------:R-:W-:Y:S01]  /*5550*/  STG.E.U8 desc[UR20][R12.64], R109 ;  /* 0x0000006d0c007986 */ /* 0x000fe2000c101114 */
[----:B------:R-:W-:-:S02]  /*5560*/  LEA.HI.X.SX32 R35, R35, R7, 0x1, P4 ;  /* 0x0000000723237211 */ /* 0x000fc400020f0eff */
[-C--:B------:R-:W-:Y:S01]  /*5570*/  LEA.HI.X.SX32 R37, R37, R7.reuse, 0x1, P5 ;  /* 0x0000000725257211 */ /* 0x080fe200028f0eff */
[----:B------:R-:W-:Y:S01]  /*5580*/  STG.E.U8 desc[UR20][R14.64], R107 ;  /* 0x0000006b0e007986 */ /* 0x000fe2000c101114 */
        /* <DEDUP_REMOVED lines=26> */
[----:B------:R0:W-:Y:S01]  /*5730*/  STG.E.U8 desc[UR20][R32.64], R89 ;  /* 0x0000005920007986 */ /* 0x0001e2000c101114 */
        /* <DEDUP_REMOVED lines=13> */
[-C--:B------:R-:W-:Y:S02]  /*5810*/  LEA.HI.X.SX32 R69, R69, R7.reuse, 0x1, P6 ;  /* 0x0000000745457211 */ /* 0x080fe400030f0eff */
[----:B------:R-:W-:-:S02]  /*5820*/  LEA.HI.X.SX32 R71, R71, R7, 0x1, P4 ;  /* 0x0000000747477211 */ /* 0x000fc400020f0eff */
[----:B------:R-:W-:Y:S02]  /*5830*/  LEA.HI.X.SX32 R73, R73, R7, 0x1, P5 ;  /* 0x0000000749497211 */ /* 0x000fe400028f0eff */
[-C--:B------:R-:W-:Y:S02]  /*5840*/  IADD3 R74, P6, R75, R6.reuse, RZ ;  /* 0x000000064b4a7210 */ /* 0x080fe40007fde0ff */
[-C--:B------:R-:W-:Y:S02]  /*5850*/  IADD3 R76, P4, R77, R6.reuse, RZ ;  /* 0x000000064d4c7210 */ /* 0x080fe40007f9e0ff */
[----:B------:R-:W-:Y:S02]  /*5860*/  IADD3 R78, P5, R79, R6, RZ ;  /* 0x000000064f4e7210 */ /* 0x000fe40007fbe0ff */
[C---:B0-----:R-:W-:Y:S02]  /*5870*/  PRMT R33, R8.reuse, 0x7770, RZ ;  /* 0x0000777008217816 */ /* 0x041fe400000000ff */
[----:B------:R-:W-:-:S02]  /*5880*/  PRMT R31, R8, 0x7771, RZ ;  /* 0x00007771081f7816 */ /* 0x000fc400000000ff */
[----:B------:R-:W-:Y:S01]  /*5890*/  PRMT R95, R9, 0x7770, RZ ;  /* 0x00007770095f7816 */ /* 0x000fe200000000ff */
[----:B------:R-:W-:Y:S01]  /*58a0*/  STG.E.U8 desc[UR20][R42.64], R33 ;  /* 0x000000212a007986 */ /* 0x000fe2000c101114 */
[-C--:B------:R-:W-:Y:S02]  /*58b0*/  LEA.HI.X.SX32 R75, R75, R7.reuse, 0x1, P6 ;  /* 0x000000074b4b7211 */ /* 0x080fe400030f0eff */
[-C--:B------:R-:W-:Y:S01]  /*58c0*/  LEA.HI.X.SX32 R77, R77, R7.reuse, 0x1, P4 ;  /* 0x000000074d4d7211 */ /* 0x080fe200020f0eff */
[----:B------:R-:W-:Y:S01]  /*58d0*/  STG.E.U8 desc[UR20][R44.64], R31 ;  /* 0x0000001f2c007986 */ /* 0x000fe2000c101114 */
[----:B------:R-:W-:Y:S02]  /*58e0*/  LEA.HI.X.SX32 R79, R79, R7, 0x1, P5 ;  /* 0x000000074f4f7211 */ /* 0x000fe400028f0eff */
[C---:B------:R-:W-:Y:S01]  /*58f0*/  PRMT R97, R9.reuse, 0x7771, RZ ;  /* 0x0000777109617816 */ /* 0x040fe200000000ff */
[----:B------:R-:W-:Y:S01]  /*5900*/  STG.E.U8 desc[UR20][R46.64], R95 ;  /* 0x0000005f2e007986 */ /* 0x000fe2000c101114 */
[----:B------:R-:W-:-:S02]  /*5910*/  PRMT R19, R9, 0x7773, RZ ;  /* 0x0000777309137816 */ /* 0x000fc400000000ff */
[----:B------:R-:W-:Y:S01]  /*5920*/  PRMT R7, R9, 0x7772, RZ ;  /* 0x0000777209077816 */ /* 0x000fe200000000ff */
[----:B------:R-:W-:Y:S01]  /*5930*/  STG.E.U8 desc[UR20][R48.64], R97 ;  /* 0x0000006130007986 */ /* 0x000fe2000c101114 */
[C---:B------:R-:W-:Y:S02]  /*5940*/  PRMT R29, R10.reuse, 0x7770, RZ ;  /* 0x000077700a1d7816 */ /* 0x040fe400000000ff */
[----:B------:R-:W-:Y:S02]  /*5950*/  PRMT R27, R10, 0x7771, RZ ;  /* 0x000077710a1b7816 */ /* 0x000fe400000000ff */
[C---:B------:R-:W-:Y:S01]  /*5960*/  PRMT R9, R11.reuse, 0x7773, RZ ;  /* 0x000077730b097816 */ /* 0x040fe200000000ff */
[----:B------:R-:W-:Y:S01]  /*5970*/  STG.E.U8 desc[UR20][R50.64], R29 ;  /* 0x0000001d32007986 */ /* 0x000fe2000c101114 */
[C---:B------:R-:W-:Y:S02]  /*5980*/  PRMT R13, R11.reuse, 0x7772, RZ ;  /* 0x000077720b0d7816 */ /* 0x040fe400000000ff */
[C---:B------:R-:W-:Y:S01]  /*5990*/  PRMT R25, R11.reuse, 0x7771, RZ ;  /* 0x000077710b197816 */ /* 0x040fe200000000ff */
[----:B------:R-:W-:Y:S01]  /*59a0*/  STG.E.U8 desc[UR20][R52.64], R27 ;  /* 0x0000001b34007986 */ /* 0x000fe2000c101114 */
[----:B------:R-:W-:-:S02]  /*59b0*/  PRMT R11, R11, 0x7770, RZ ;  /* 0x000077700b0b7816 */ /* 0x000fc400000000ff */
[C---:B------:R-:W-:Y:S02]  /*59c0*/  PRMT R23, R8.reuse, 0x7772, RZ ;  /* 0x0000777208177816 */ /* 0x040fe400000000ff */
[----:B------:R-:W-:Y:S01]  /*59d0*/  PRMT R21, R8, 0x7773, RZ ;  /* 0x0000777308157816 */ /* 0x000fe200000000ff */
[----:B------:R0:W-:Y:S01]  /*59e0*/  STG.E.U8 desc[UR20][R58.64], R11 ;  /* 0x0000000b3a007986 */ /* 0x0001e2000c101114 */
[C---:B------:R-:W-:Y:S02]  /*59f0*/  PRMT R17, R10.reuse, 0x7772, RZ ;  /* 0x000077720a117816 */ /* 0x040fe400000000ff */
[----:B------:R-:W-:Y:S01]  /*5a00*/  PRMT R15, R10, 0x7773, RZ ;  /* 0x000077730a0f7816 */ /* 0x000fe200000000ff */
[----:B------:R-:W-:Y:S01]  /*5a10*/  STG.E.U8 desc[UR20][R60.64], R25 ;  /* 0x000000193c007986 */ /* 0x000fe2000c101114 */
[----:B------:R-:W-:Y:S02]  /*5a20*/  FSEL R6, R2, -INF , P3 ;  /* 0xff80000002067808 */ /* 0x000fe40001800000 */
[----:B------:R-:W-:Y:S01]  /*5a30*/  FSEL R2, R5, -INF , P2 ;  /* 0xff80000005027808 */ /* 0x000fe20001000000 */
[----:B------:R-:W-:Y:S01]  /*5a40*/  STG.E.U8 desc[UR20][R62.64], R23 ;  /* 0x000000173e007986 */ /* 0x000fe2000c101114 */
[----:B------:R-:W-:Y:S01]  /*5a50*/  FSEL R55, R55, -INF , P1 ;  /* 0xff80000037377808 */ /* 0x000fe20000800000 */
[----:B------:R-:W-:Y:S01]  /*5a60*/  FFMA R6, R6, 0.69314718246459960938, R67 ;  /* 0x3f31721806067823 */ /* 0x000fe20000000043 */
[----:B------:R-:W-:Y:S01]  /*5a70*/  FSEL R57, R57, -INF , P0 ;  /* 0xff80000039397808 */ /* 0x000fe20000000000 */
[----:B------:R-:W-:Y:S01]  /*5a80*/  STG.E.U8 desc[UR20][R64.64], R21 ;  /* 0x0000001540007986 */ /* 0x000fe2000c101114 */
[----:B0-----:R-:W0:Y:S01]  /*5a90*/  LDC.64 R10, c[0x0][0x230] ;  /* 0x00008c00ff0a7b82 */ /* 0x001e220000000a00 */
[----:B------:R-:W-:Y:S01]  /*5aa0*/  FFMA R54, R55, 0.69314718246459960938, R54 ;  /* 0x3f31721837367823 */ /* 0x000fe20000000036 */
[----:B------:R-:W-:Y:S01]  /*5ab0*/  SHF.L.U32 R5, R4, 0x2, RZ ;  /* 0x0000000204057819 */ /* 0x000fe200000006ff */
[----:B------:R1:W-:Y:S01]  /*5ac0*/  STG.E.U8 desc[UR20][R68.64], R7 ;  /* 0x0000000744007986 */ /* 0x0003e2000c101114 */
[----:B------:R-:W-:-:S03]  /*5ad0*/  FFMA R55, R57, 0.69314718246459960938, R56 ;  /* 0x3f31721839377823 */ /* 0x000fc60000000038 */
[----:B------:R-:W-:Y:S04]  /*5ae0*/  STG.E.U8 desc[UR20][R70.64], R19 ;  /* 0x0000001346007986 */ /* 0x000fe8000c101114 */
[----:B------:R-:W-:Y:S04]  /*5af0*/  STG.E.U8 desc[UR20][R72.64], R17 ;  /* 0x0000001148007986 */ /* 0x000fe8000c101114 */
[----:B------:R-:W-:Y:S01]  /*5b00*/  STG.E.U8 desc[UR20][R74.64], R15 ;  /* 0x0000000f4a007986 */ /* 0x000fe2000c101114 */
[----:B-1----:R-:W-:Y:S01]  /*5b10*/  FFMA R7, R2, 0.69314718246459960938, R147 ;  /* 0x3f31721802077823 */ /* 0x002fe20000000093 */
[----:B------:R-:W-:Y:S01]  /*5b20*/  LOP3.LUT R2, R0, 0x1f8, RZ, 0xc0, !PT ;  /* 0x000001f800027812 */ /* 0x000fe200078ec0ff */
[----:B------:R-:W-:Y:S01]  /*5b30*/  IMAD.HI R0, R4, 0x4, RZ ;  /* 0x0000000404007827 */ /* 0x000fe200078e02ff */
[----:B------:R-:W-:Y:S04]  /*5b40*/  STG.E.U8 desc[UR20][R76.64], R13 ;  /* 0x0000000d4c007986 */ /* 0x000fe8000c101114 */
[----:B------:R-:W-:Y:S01]  /*5b50*/  STG.E.U8 desc[UR20][R78.64], R9 ;  /* 0x000000094e007986 */ /* 0x000fe2000c101114 */
[----:B------:R-:W-:Y:S01]  /*5b60*/  BAR.SYNC.DEFER_BLOCKING 0x0 ;  /* 0x0000000000007b1d */ /* 0x000fe20000010000 */
[----:B0-----:R-:W-:-:S04]  /*5b70*/  IADD3 R4, P0, P1, R5, UR6, R10 ;  /* 0x0000000605047c10 */ /* 0x001fc8000f91e00a */
[----:B------:R-:W-:Y:S01]  /*5b80*/  IADD3.X R5, R0, UR5, R11, P0, P1 ;  /* 0x0000000500057c10 */ /* 0x000fe200087e240b */
[----:B------:R-:W-:Y:S04]  /*5b90*/  STS.64 [R2+UR16], R6 ;  /* 0x0000000602007988 */ /* 0x000fe80008000a10 */
[----:B------:R-:W-:Y:S01]  /*5ba0*/  STS.64 [R2+UR16+0x200], R54 ;  /* 0x0002003602007988 */ /* 0x000fe20008000a10 */
[----:B------:R-:W-:Y:S06]  /*5bb0*/  BAR.SYNC.DEFER_BLOCKING 0x0 ;  /* 0x0000000000007b1d */ /* 0x000fec0000010000 */
[----:B------:R-:W0:Y:S04]  /*5bc0*/  LDS R3, [R3] ;  /* 0x0000000003037984 */ /* 0x000e280000000800 */
[----:B0-----:R-:W-:Y:S01]  /*5bd0*/  STG.E desc[UR20][R4.64], R3 ;  /* 0x0000000304007986 */ /* 0x001fe2000c101914 */
[----:B------:R-:W-:Y:S05]  /*5be0*/  EXIT ;  /* 0x000000000000794d */ /* 0x000fea0003800000 */
.L_x_2:
[----:B------:R-:W-:-:S00]  /*5bf0*/  BRA `(.L_x_2) ;  /* 0xfffffffc00fc7947 */ /* 0x000fc0000383ffff */
[----:B------:R-:W-:-:S00]  /*5c00*/  NOP ;  /* 0x0000000000007918 */ /* 0x000fc00000000000 */
[----:B------:R-:W-:-:S00]  /*5c10*/  NOP ;  /* 0x0000000000007918 */ /* 0x000fc00000000000 */
[----:B------:R-:W-:-:S00]  /*5c20*/  NOP ;  /* 0x0000000000007918 */ /* 0x000fc00000000000 */
[----:B------:R-:W-:-:S00]  /*5c30*/  NOP ;  /* 0x0000000000007918 */ /* 0x000fc00000000000 */
[----:B------:R-:W-:-:S00]  /*5c40*/  NOP ;  /* 0x0000000000007918 */ /* 0x000fc00000000000 */
[----:B------:R-:W-:-:S00]  /*5c50*/  NOP ;  /* 0x0000000000007918 */ /* 0x000fc00000000000 */
[----:B------:R-:W-:-:S00]  /*5c60*/  NOP ;  /* 0x0000000000007918 */ /* 0x000fc00000000000 */
[----:B------:R-:W-:-:S00]  /*5c70*/  NOP ;  /* 0x0000000000007918 */ /* 0x000fc00000000000 */
.L_x_3:


//--------------------- .nv.global.init           --------------------------
	.section	.nv.global.init,"aw",@progbits
.nv.global.init:
	.type		_$_str,@object
	.size		_$_str,(.L_0 - _$_str)
_$_str:
        /*0000*/ 	.byte	0x5f, 0x5f, 0x43, 0x55, 0x44, 0x41, 0x5f, 0x46, 0x54, 0x5a, 0x00
.L_0:


//--------------------- .nv.shared.attn_fwd       --------------------------
	.section	.nv.shared.attn_fwd,"aw",@nobits
	.sectionflags	@""
	.align	16
	.zero		1024


//--------------------- .nv.shared.reserved.0     --------------------------
	.section	.nv.shared.reserved.0,"aw",@nobits
	.weak		__nv_reservedSMEM_offset_0_alias
	.size		__nv_reservedSMEM_offset_0_alias, 0, 0
	.other		__nv_reservedSMEM_offset_0_alias,@"STO_CUDA_RESERVED_SHARED STV_DEFAULT"
__nv_reservedSMEM_offset_0_alias:
	.zero		0


//--------------------- .nv.constant0.attn_fwd    --------------------------
	.section	.nv.constant0.attn_fwd,"a",@progbits
	.sectionflags	@""
	.align	4
.nv.constant0.attn_fwd:
	.zero		664


//--------------------- SYMBOLS --------------------------

	.type		.nv.reservedSmem.offset0,@object
	.size		.nv.reservedSmem.offset0,0x4
